	.target	sm_100a

	.elftype	@"ET_EXEC"


//--------------------- .note.nv.tkinfo           --------------------------
	.section	.note.nv.tkinfo,"",@"SHT_NOTE"
	.sectionflags	@"SHF_NOTE_NV_TKINFO"
	.tkinfo
        /*0018*/ 	.word	0x00000002
        /*0030*/ 	.string	""
        /*0030*/ 	.string	"ptxas"
        /*0030*/ 	.string	"Cuda compilation tools, release 13.0, V13.0.88"
        /*0030*/ 	.string	"Build cuda_13.0.r13.0/compiler.36424714_0"
        /*0030*/ 	.string	"-arch sm_100a -m 64 "



//--------------------- .note.nv.cuinfo           --------------------------
	.section	.note.nv.cuinfo,"",@"SHT_NOTE"
	.sectionflags	@"SHF_NOTE_NV_CUINFO"
        /*0018*/ 	.short	0x0002
        /*001a*/ 	.short	0x0064
        /*001c*/ 	.short	0x0082
	.zero		2


//--------------------- .nv.info                  --------------------------
	.section	.nv.info,"",@"SHT_CUDA_INFO"
	.align	4


	//----- nvinfo : EIATTR_REGCOUNT
	.align		4
        /*0000*/ 	.byte	0x04, 0x2f
        /*0002*/ 	.short	(.L_19 - .L_18)
	.align		4
.L_18:
        /*0004*/ 	.word	index@(_ZN7cutlass13device_kernelINS_4gemm6kernel13GemmUniversalIN4cute5tupleIJiiiiEEENS1_10collective13CollectiveMmaINS1_35MainloopSm100TmaUmmaWarpSpecializedILi4ELi2ELi4ENS5_IJNS4_1CILi1EEESB_SB_EEEEENS5_IJNSA_ILi64EEENSA_ILi256EEENSA_ILi32EEEEEENS_6half_tENS5_IJlSB_lEEESI_SJ_NS4_8TiledMMAINS4_8MMA_AtomIJNS4_20SM100_MMA_F16BF16_SSISI_SI_fLi64ELi256ELNS4_4UMMA5MajorE0ELSO_0ELNSN_7ScaleInE0ELSP_0EEEEEENS4_6LayoutISC_NS5_IJNSA_ILi0EEEST_ST_EEEEENS5_IJNS4_10UnderscoreESW_SW_EEEEENS4_13SM90_TMA_LOADENS4_14ComposedLayoutINS4_7SwizzleILi2ELi4ELi3EEENS4_18smem_ptr_flag_bitsILi16EEENSS_INS5_IJNSA_ILi8EEESG_EEENS5_IJSG_SB_EEEEEEEvNS4_8identityESZ_S19_vS1A_EENS_8epilogue10collective18CollectiveEpilogueINS1C_23Sm100TmaWarpSpecializedILi4ELi2ELi32ELb1ELb0EEEJSH_NS5_IJNSS_ISE_SB_EES1H_EEESI_SJ_SI_SJ_NS1C_6fusion15FusionCallbacksIS1G_NS1J_17LinearCombinationISI_fSI_fLNS_15FloatRoundStyleE2EEESH_S1I_JEEENS4_5SM1004TMEM4LOAD26SM100_TMEM_LOAD_16dp256b8xESZ_NS10_INS11_ILi3ELi4ELi3EEES14_NSS_INS5_IJS15_SE_EEENS5_IJSE_SB_EEEEEEENS4_17SM75_U32x4_LDSM_NENS4_14SM90_TMA_STOREES1X_NS4_17SM90_U32x4_STSM_NENS4_39AutoVectorizingCopyWithAssumedAlignmentILi128EEEEEEvvEEEEvNT_6ParamsE)
        /*0008*/ 	.word	0x00000070


	//----- nvinfo : EIATTR_FRAME_SIZE
	.align		4
.L_19:
        /*000c*/ 	.byte	0x04, 0x11
        /*000e*/ 	.short	(.L_21 - .L_20)
	.align		4
.L_20:
        /*0010*/ 	.word	index@($__internal_2_$__cuda_sm10x_tcgen05_guardrail_trap_unallocated_columns_being_dealloced)
        /*0014*/ 	.word	0x00000000


	//----- nvinfo : EIATTR_FRAME_SIZE
	.align		4
.L_21:
        /*0018*/ 	.byte	0x04, 0x11
        /*001a*/ 	.short	(.L_23 - .L_22)
	.align		4
.L_22:
        /*001c*/ 	.word	index@($__internal_1_$__cuda_sm10x_tcgen05_guardrail_trap_phase_invalid_during_alloc)
        /*0020*/ 	.word	0x00000000


	//----- nvinfo : EIATTR_FRAME_SIZE
	.align		4
.L_23:
        /*0024*/ 	.byte	0x04, 0x11
        /*0026*/ 	.short	(.L_25 - .L_24)
	.align		4
.L_24:
        /*0028*/ 	.word	index@($__internal_0_$__cuda_sm10x_tcgen05_guardrail_trap_col_being_dealloced_not_returned_by_alloc)
        /*002c*/ 	.word	0x00000000


	//----- nvinfo : EIATTR_FRAME_SIZE
	.align		4
.L_25:
        /*0030*/ 	.byte	0x04, 0x11
        /*0032*/ 	.short	(.L_27 - .L_26)
	.align		4
.L_26:
        /*0034*/ 	.word	index@(_ZN7cutlass13device_kernelINS_4gemm6kernel13GemmUniversalIN4cute5tupleIJiiiiEEENS1_10collective13CollectiveMmaINS1_35MainloopSm100TmaUmmaWarpSpecializedILi4ELi2ELi4ENS5_IJNS4_1CILi1EEESB_SB_EEEEENS5_IJNSA_ILi64EEENSA_ILi256EEENSA_ILi32EEEEEENS_6half_tENS5_IJlSB_lEEESI_SJ_NS4_8TiledMMAINS4_8MMA_AtomIJNS4_20SM100_MMA_F16BF16_SSISI_SI_fLi64ELi256ELNS4_4UMMA5MajorE0ELSO_0ELNSN_7ScaleInE0ELSP_0EEEEEENS4_6LayoutISC_NS5_IJNSA_ILi0EEEST_ST_EEEEENS5_IJNS4_10UnderscoreESW_SW_EEEEENS4_13SM90_TMA_LOADENS4_14ComposedLayoutINS4_7SwizzleILi2ELi4ELi3EEENS4_18smem_ptr_flag_bitsILi16EEENSS_INS5_IJNSA_ILi8EEESG_EEENS5_IJSG_SB_EEEEEEEvNS4_8identityESZ_S19_vS1A_EENS_8epilogue10collective18CollectiveEpilogueINS1C_23Sm100TmaWarpSpecializedILi4ELi2ELi32ELb1ELb0EEEJSH_NS5_IJNSS_ISE_SB_EES1H_EEESI_SJ_SI_SJ_NS1C_6fusion15FusionCallbacksIS1G_NS1J_17LinearCombinationISI_fSI_fLNS_15FloatRoundStyleE2EEESH_S1I_JEEENS4_5SM1004TMEM4LOAD26SM100_TMEM_LOAD_16dp256b8xESZ_NS10_INS11_ILi3ELi4ELi3EEES14_NSS_INS5_IJS15_SE_EEENS5_IJSE_SB_EEEEEEENS4_17SM75_U32x4_LDSM_NENS4_14SM90_TMA_STOREES1X_NS4_17SM90_U32x4_STSM_NENS4_39AutoVectorizingCopyWithAssumedAlignmentILi128EEEEEEvvEEEEvNT_6ParamsE)
        /*0038*/ 	.word	0x00000000


	//----- nvinfo : EIATTR_MIN_STACK_SIZE
	.align		4
.L_27:
        /*003c*/ 	.byte	0x04, 0x12
        /*003e*/ 	.short	(.L_29 - .L_28)
	.align		4
.L_28:
        /*0040*/ 	.word	index@(_ZN7cutlass13device_kernelINS_4gemm6kernel13GemmUniversalIN4cute5tupleIJiiiiEEENS1_10collective13CollectiveMmaINS1_35MainloopSm100TmaUmmaWarpSpecializedILi4ELi2ELi4ENS5_IJNS4_1CILi1EEESB_SB_EEEEENS5_IJNSA_ILi64EEENSA_ILi256EEENSA_ILi32EEEEEENS_6half_tENS5_IJlSB_lEEESI_SJ_NS4_8TiledMMAINS4_8MMA_AtomIJNS4_20SM100_MMA_F16BF16_SSISI_SI_fLi64ELi256ELNS4_4UMMA5MajorE0ELSO_0ELNSN_7ScaleInE0ELSP_0EEEEEENS4_6LayoutISC_NS5_IJNSA_ILi0EEEST_ST_EEEEENS5_IJNS4_10UnderscoreESW_SW_EEEEENS4_13SM90_TMA_LOADENS4_14ComposedLayoutINS4_7SwizzleILi2ELi4ELi3EEENS4_18smem_ptr_flag_bitsILi16EEENSS_INS5_IJNSA_ILi8EEESG_EEENS5_IJSG_SB_EEEEEEEvNS4_8identityESZ_S19_vS1A_EENS_8epilogue10collective18CollectiveEpilogueINS1C_23Sm100TmaWarpSpecializedILi4ELi2ELi32ELb1ELb0EEEJSH_NS5_IJNSS_ISE_SB_EES1H_EEESI_SJ_SI_SJ_NS1C_6fusion15FusionCallbacksIS1G_NS1J_17LinearCombinationISI_fSI_fLNS_15FloatRoundStyleE2EEESH_S1I_JEEENS4_5SM1004TMEM4LOAD26SM100_TMEM_LOAD_16dp256b8xESZ_NS10_INS11_ILi3ELi4ELi3EEES14_NSS_INS5_IJS15_SE_EEENS5_IJSE_SB_EEEEEEENS4_17SM75_U32x4_LDSM_NENS4_14SM90_TMA_STOREES1X_NS4_17SM90_U32x4_STSM_NENS4_39AutoVectorizingCopyWithAssumedAlignmentILi128EEEEEEvvEEEEvNT_6ParamsE)
        /*0044*/ 	.word	0x00000000
.L_29:


//--------------------- .nv.compat                --------------------------
	.section	.nv.compat,"",@"SHT_CUDA_COMPAT_INFO"
	.align	4
        /*0000*/ 	.byte	0x02, 0x09, 0x01, 0x00, 0x02, 0x02, 0x02, 0x00, 0x02, 0x05, 0x05, 0x00, 0x03, 0x07, 0x01, 0x01
        /*0010*/ 	.byte	0x02, 0x03, 0x01, 0x00, 0x02, 0x06, 0x01, 0x00, 0x04, 0x0b, 0x08, 0x00, 0x09, 0x00, 0x00, 0x00
        /*0020*/ 	.byte	0x00, 0x00, 0x00, 0x00


//--------------------- .nv.info._ZN7cutlass13device_kernelINS_4gemm6kernel13GemmUniversalIN4cute5tupleIJiiiiEEENS1_10collective13CollectiveMmaINS1_35MainloopSm100TmaUmmaWarpSpecializedILi4ELi2ELi4ENS5_IJNS4_1CILi1EEESB_SB_EEEEENS5_IJNSA_ILi64EEENSA_ILi256EEENSA_ILi32EEEEEENS_6half_tENS5_IJlSB_lEEESI_SJ_NS4_8TiledMMAINS4_8MMA_AtomIJNS4_20SM100_MMA_F16BF16_SSISI_SI_fLi64ELi256ELNS4_4UMMA5MajorE0ELSO_0ELNSN_7ScaleInE0ELSP_0EEEEEENS4_6LayoutISC_NS5_IJNSA_ILi0EEEST_ST_EEEEENS5_IJNS4_10UnderscoreESW_SW_EEEEENS4_13SM90_TMA_LOADENS4_14ComposedLayoutINS4_7SwizzleILi2ELi4ELi3EEENS4_18smem_ptr_flag_bitsILi16EEENSS_INS5_IJNSA_ILi8EEESG_EEENS5_IJSG_SB_EEEEEEEvNS4_8identityESZ_S19_vS1A_EENS_8epilogue10collective18CollectiveEpilogueINS1C_23Sm100TmaWarpSpecializedILi4ELi2ELi32ELb1ELb0EEEJSH_NS5_IJNSS_ISE_SB_EES1H_EEESI_SJ_SI_SJ_NS1C_6fusion15FusionCallbacksIS1G_NS1J_17LinearCombinationISI_fSI_fLNS_15FloatRoundStyleE2EEESH_S1I_JEEENS4_5SM1004TMEM4LOAD26SM100_TMEM_LOAD_16dp256b8xESZ_NS10_INS11_ILi3ELi4ELi3EEES14_NSS_INS5_IJS15_SE_EEENS5_IJSE_SB_EEEEEEENS4_17SM75_U32x4_LDSM_NENS4_14SM90_TMA_STOREES1X_NS4_17SM90_U32x4_STSM_NENS4_39AutoVectorizingCopyWithAssumedAlignmentILi128EEEEEEvvEEEEvNT_6ParamsE --------------------------
	.section	.nv.info._ZN7cutlass13device_kernelINS_4gemm6kernel13GemmUniversalIN4cute5tupleIJiiiiEEENS1_10collective13CollectiveMmaINS1_35MainloopSm100TmaUmmaWarpSpecializedILi4ELi2ELi4ENS5_IJNS4_1CILi1EEESB_SB_EEEEENS5_IJNSA_ILi64EEENSA_ILi256EEENSA_ILi32EEEEEENS_6half_tENS5_IJlSB_lEEESI_SJ_NS4_8TiledMMAINS4_8MMA_AtomIJNS4_20SM100_MMA_F16BF16_SSISI_SI_fLi64ELi256ELNS4_4UMMA5MajorE0ELSO_0ELNSN_7ScaleInE0ELSP_0EEEEEENS4_6LayoutISC_NS5_IJNSA_ILi0EEEST_ST_EEEEENS5_IJNS4_10UnderscoreESW_SW_EEEEENS4_13SM90_TMA_LOADENS4_14ComposedLayoutINS4_7SwizzleILi2ELi4ELi3EEENS4_18smem_ptr_flag_bitsILi16EEENSS_INS5_IJNSA_ILi8EEESG_EEENS5_IJSG_SB_EEEEEEEvNS4_8identityESZ_S19_vS1A_EENS_8epilogue10collective18CollectiveEpilogueINS1C_23Sm100TmaWarpSpecializedILi4ELi2ELi32ELb1ELb0EEEJSH_NS5_IJNSS_ISE_SB_EES1H_EEESI_SJ_SI_SJ_NS1C_6fusion15FusionCallbacksIS1G_NS1J_17LinearCombinationISI_fSI_fLNS_15FloatRoundStyleE2EEESH_S1I_JEEENS4_5SM1004TMEM4LOAD26SM100_TMEM_LOAD_16dp256b8xESZ_NS10_INS11_ILi3ELi4ELi3EEES14_NSS_INS5_IJS15_SE_EEENS5_IJSE_SB_EEEEEEENS4_17SM75_U32x4_LDSM_NENS4_14SM90_TMA_STOREES1X_NS4_17SM90_U32x4_STSM_NENS4_39AutoVectorizingCopyWithAssumedAlignmentILi128EEEEEEvvEEEEvNT_6ParamsE,"",@"SHT_CUDA_INFO"
	.sectionflags	@""
	.align	4


	//----- nvinfo : EIATTR_CUDA_API_VERSION
	.align		4
        /*0000*/ 	.byte	0x04, 0x37
        /*0002*/ 	.short	(.L_31 - .L_30)
.L_30:
        /*0004*/ 	.word	0x00000082


	//----- nvinfo : EIATTR_KPARAM_INFO
	.align		4
.L_31:
        /*0008*/ 	.byte	0x04, 0x17
        /*000a*/ 	.short	(.L_33 - .L_32)
.L_32:
        /*000c*/ 	.word	0x00000000
        /*0010*/ 	.short	0x0000
        /*0012*/ 	.short	0x0000
        /*0014*/ 	.byte	0x00, 0xf0, 0x01, 0x20


	//----- nvinfo : EIATTR_AT_ENTRY_FRAGMENTS
	.align		4
.L_33:
        /*0018*/ 	.byte	0x04, 0x4f
        /*001a*/ 	.short	(.L_35 - .L_34)


	//   ....[0]....
.L_34:
        /*001c*/ 	.word	0x00000006


	//----- nvinfo : EIATTR_RESERVED_SMEM_USED
	.align		4
.L_35:
        /*0020*/ 	.byte	0x01, 0x41
	.zero		2


	//----- nvinfo : EIATTR_SPARSE_MMA_MASK
	.align		4
        /*0024*/ 	.byte	0x03, 0x50
        /*0026*/ 	.short	0x0000


	//----- nvinfo : EIATTR_TCGEN05_1CTA_USED
	.align		4
        /*0028*/ 	.byte	0x01, 0x51
	.zero		2


	//----- nvinfo : EIATTR_MAXREG_COUNT
	.align		4
        /*002c*/ 	.byte	0x03, 0x1b
        /*002e*/ 	.short	0x00ff


	//----- nvinfo : EIATTR_NUM_BARRIERS
	.align		4
        /*0030*/ 	.byte	0x02, 0x4c
        /*0032*/ 	.byte	0x07
	.zero		1


	//----- nvinfo : EIATTR_EXTERNS
	.align		4
        /*0034*/ 	.byte	0x04, 0x0f
        /*0036*/ 	.short	(.L_37 - .L_36)


	//   ....[0]....
	.align		4
.L_36:
        /*0038*/ 	.word	index@(__assertfail)


	//----- nvinfo : EIATTR_MERCURY_ISA_VERSION
	.align		4
.L_37:
        /*003c*/ 	.byte	0x03, 0x5f
        /*003e*/ 	.short	0x0101


	//----- nvinfo : EIATTR_INT_WARP_WIDE_INSTR_OFFSETS
	.align		4
        /*0040*/ 	.byte	0x04, 0x31
        /*0042*/ 	.short	(.L_39 - .L_38)


	//   ....[0]....
.L_38:
        /*0044*/ 	.word	0x00001de0


	//   ....[1]....
        /*0048*/ 	.word	0x000037a0


	//   ....[2]....
        /*004c*/ 	.word	0x000037d0


	//   ....[3]....
        /*0050*/ 	.word	0x00003820


	//   ....[4]....
        /*0054*/ 	.word	0x00004140


	//   ....[5]....
        /*0058*/ 	.word	0x000041a0


	//   ....[6]....
        /*005c*/ 	.word	0x00004280


	//   ....[7]....
        /*0060*/ 	.word	0x000042f0


	//   ....[8]....
        /*0064*/ 	.word	0x00004400


	//   ....[9]....
        /*0068*/ 	.word	0x00004490


	//   ....[10]....
        /*006c*/ 	.word	0x00004660


	//   ....[11]....
        /*0070*/ 	.word	0x000047c0


	//----- nvinfo : EIATTR_COOP_GROUP_MASK_REGIDS
	.align		4
.L_39:
        /*0074*/ 	.byte	0x04, 0x29
        /*0076*/ 	.short	(.L_41 - .L_40)


	//   ....[0]....
.L_40:
        /*0078*/ 	.word	0xffffffff


	//   ....[1]....
        /*007c*/ 	.word	0xffffffff


	//   ....[2]....
        /*0080*/ 	.word	0xffffffff


	//   ....[3]....
        /*0084*/ 	.word	0xffffffff


	//   ....[4]....
        /*0088*/ 	.word	0xffffffff


	//   ....[5]....
        /*008c*/ 	.word	0xffffffff


	//   ....[6]....
        /*0090*/ 	.word	0xffffffff


	//   ....[7]....
        /*0094*/ 	.word	0xffffffff


	//   ....[8]....
        /*0098*/ 	.word	0xffffffff


	//   ....[9]....
        /*009c*/ 	.word	0xffffffff


	//   ....[10]....
        /*00a0*/ 	.word	0xffffffff


	//   ....[11]....
        /*00a4*/ 	.word	0xffffffff


	//   ....[12]....
        /*00a8*/ 	.word	0xffffffff


	//----- nvinfo : EIATTR_COOP_GROUP_INSTR_OFFSETS
	.align		4
.L_41:
        /*00ac*/ 	.byte	0x04, 0x28
        /*00ae*/ 	.short	(.L_43 - .L_42)


	//   ....[0]....
.L_42:
        /*00b0*/ 	.word	0x00000090


	//   ....[1]....
        /*00b4*/ 	.word	0x000004d0


	//   ....[2]....
        /*00b8*/ 	.word	0x00000640


	//   ....[3]....
        /*00bc*/ 	.word	0x000007e0


	//   ....[4]....
        /*00c0*/ 	.word	0x000008e0


	//   ....[5]....
        /*00c4*/ 	.word	0x00000a50


	//   ....[6]....
        /*00c8*/ 	.word	0x00000bf0


	//   ....[7]....
        /*00cc*/ 	.word	0x00001cc0


	//   ....[8]....
        /*00d0*/ 	.word	0x00002aa0


	//   ....[9]....
        /*00d4*/ 	.word	0x00002cb0


	//   ....[10]....
        /*00d8*/ 	.word	0x00002ce0


	//   ....[11]....
        /*00dc*/ 	.word	0x00003690


	//   ....[12]....
        /*00e0*/ 	.word	0x000038c0


	//----- nvinfo : EIATTR_VRC_CTA_INIT_COUNT
	.align		4
.L_43:
        /*00e4*/ 	.byte	0x02, 0x4a
        /*00e6*/ 	.byte	0x80
	.zero		1


	//----- nvinfo : EIATTR_SYSCALL_OFFSETS
	.align		4
        /*00e8*/ 	.byte	0x04, 0x46
        /*00ea*/ 	.short	(.L_45 - .L_44)


	//   ....[0]....
.L_44:
        /*00ec*/ 	.word	0x00005270


	//   ....[1]....
        /*00f0*/ 	.word	0x00005360


	//   ....[2]....
        /*00f4*/ 	.word	0x00005b90


	//   ....[3]....
        /*00f8*/ 	.word	0x00006850


	//   ....[4]....
        /*00fc*/ 	.word	0x000074b0


	//   ....[5]....
        /*0100*/ 	.word	0x00008110


	//----- nvinfo : EIATTR_MBARRIER_INSTR_OFFSETS
	.align		4
.L_45:
        /*0104*/ 	.byte	0x04, 0x39
        /*0106*/ 	.short	(.L_47 - .L_46)


	//   ....[0]....
.L_46:
        /*0108*/ 	.word	0x000005b0
        /*010c*/ 	.word	0x000000ff
        /*0110*/ 	.word	0x00000000
        /*0114*/ 	.short	0x0100
        /*0116*/ 	.byte	0x05
	.zero		1


	//   ....[1]....
        /*0118*/ 	.word	0x000005c0
        /*011c*/ 	.word	0x000000ff
        /*0120*/ 	.word	0x00000020
        /*0124*/ 	.short	0x0100
        /*0126*/ 	.byte	0x05
	.zero		1


	//   ....[2]....
        /*0128*/ 	.word	0x000005d0
        /*012c*/ 	.word	0x000000ff
        /*0130*/ 	.word	0x00000008
        /*0134*/ 	.short	0x0100
        /*0136*/ 	.byte	0x05
	.zero		1


	//   ....[3]....
        /*0138*/ 	.word	0x000005e0
        /*013c*/ 	.word	0x000000ff
        /*0140*/ 	.word	0x00000028
        /*0144*/ 	.short	0x0100
        /*0146*/ 	.byte	0x05
	.zero		1


	//   ....[4]....
        /*0148*/ 	.word	0x000005f0
        /*014c*/ 	.word	0x000000ff
        /*0150*/ 	.word	0x00000010
        /*0154*/ 	.short	0x0100
        /*0156*/ 	.byte	0x05
	.zero		1


	//   ....[5]....
        /*0158*/ 	.word	0x00000600
        /*015c*/ 	.word	0x000000ff
        /*0160*/ 	.word	0x00000030
        /*0164*/ 	.short	0x0100
        /*0166*/ 	.byte	0x05
	.zero		1


	//   ....[6]....
        /*0168*/ 	.word	0x00000610
        /*016c*/ 	.word	0x000000ff
        /*0170*/ 	.word	0x00000018
        /*0174*/ 	.short	0x0100
        /*0176*/ 	.byte	0x05
	.zero		1


	//   ....[7]....
        /*0178*/ 	.word	0x00000620
        /*017c*/ 	.word	0x000000ff
        /*0180*/ 	.word	0x00000038
        /*0184*/ 	.short	0x0100
        /*0186*/ 	.byte	0x05
	.zero		1


	//   ....[8]....
        /*0188*/ 	.word	0x00000750
        /*018c*/ 	.word	0x000000ff
        /*0190*/ 	.word	0x00000040
        /*0194*/ 	.short	0x0100
        /*0196*/ 	.byte	0x07
	.zero		1


	//   ....[9]....
        /*0198*/ 	.word	0x00000760
        /*019c*/ 	.word	0x000000ff
        /*01a0*/ 	.word	0x00000060
        /*01a4*/ 	.short	0x0100
        /*01a6*/ 	.byte	0x07
	.zero		1


	//   ....[10]....
        /*01a8*/ 	.word	0x00000770
        /*01ac*/ 	.word	0x000000ff
        /*01b0*/ 	.word	0x00000048
        /*01b4*/ 	.short	0x0100
        /*01b6*/ 	.byte	0x07
	.zero		1


	//   ....[11]....
        /*01b8*/ 	.word	0x00000780
        /*01bc*/ 	.word	0x000000ff
        /*01c0*/ 	.word	0x00000068
        /*01c4*/ 	.short	0x0100
        /*01c6*/ 	.byte	0x07
	.zero		1


	//   ....[12]....
        /*01c8*/ 	.word	0x00000790
        /*01cc*/ 	.word	0x000000ff
        /*01d0*/ 	.word	0x00000050
        /*01d4*/ 	.short	0x0100
        /*01d6*/ 	.byte	0x07
	.zero		1


	//   ....[13]....
        /*01d8*/ 	.word	0x000007a0
        /*01dc*/ 	.word	0x000000ff
        /*01e0*/ 	.word	0x00000070
        /*01e4*/ 	.short	0x0100
        /*01e6*/ 	.byte	0x07
	.zero		1


	//   ....[14]....
        /*01e8*/ 	.word	0x000007b0
        /*01ec*/ 	.word	0x000000ff
        /*01f0*/ 	.word	0x00000058
        /*01f4*/ 	.short	0x0100
        /*01f6*/ 	.byte	0x07
	.zero		1


	//   ....[15]....
        /*01f8*/ 	.word	0x000007c0
        /*01fc*/ 	.word	0x000000ff
        /*0200*/ 	.word	0x00000078
        /*0204*/ 	.short	0x0100
        /*0206*/ 	.byte	0x07
	.zero		1


	//   ....[16]....
        /*0208*/ 	.word	0x000008b0
        /*020c*/ 	.word	0x000000ff
        /*0210*/ 	.word	0x00000080
        /*0214*/ 	.short	0x0100
        /*0216*/ 	.byte	0x05
	.zero		1


	//   ....[17]....
        /*0218*/ 	.word	0x000008c0
        /*021c*/ 	.word	0x000000ff
        /*0220*/ 	.word	0x00000088
        /*0224*/ 	.short	0x0100
        /*0226*/ 	.byte	0x05
	.zero		1


	//   ....[18]....
        /*0228*/ 	.word	0x00000a00
        /*022c*/ 	.word	0x000000ff
        /*0230*/ 	.word	0x00000090
        /*0234*/ 	.short	0x0100
        /*0236*/ 	.byte	0x05
	.zero		1


	//   ....[19]....
        /*0238*/ 	.word	0x00000a10
        /*023c*/ 	.word	0x000000ff
        /*0240*/ 	.word	0x000000a0
        /*0244*/ 	.short	0x0100
        /*0246*/ 	.byte	0x05
	.zero		1


	//   ....[20]....
        /*0248*/ 	.word	0x00000a20
        /*024c*/ 	.word	0x000000ff
        /*0250*/ 	.word	0x00000098
        /*0254*/ 	.short	0x0100
        /*0256*/ 	.byte	0x05
	.zero		1


	//   ....[21]....
        /*0258*/ 	.word	0x00000a30
        /*025c*/ 	.word	0x000000ff
        /*0260*/ 	.word	0x000000a8
        /*0264*/ 	.short	0x0100
        /*0266*/ 	.byte	0x05
	.zero		1


	//   ....[22]....
        /*0268*/ 	.word	0x00000b60
        /*026c*/ 	.word	0x000000ff
        /*0270*/ 	.word	0x000000b0
        /*0274*/ 	.short	0x0100
        /*0276*/ 	.byte	0x07
	.zero		1


	//   ....[23]....
        /*0278*/ 	.word	0x00000b70
        /*027c*/ 	.word	0x000000ff
        /*0280*/ 	.word	0x000000d0
        /*0284*/ 	.short	0x0100
        /*0286*/ 	.byte	0x07
	.zero		1


	//   ....[24]....
        /*0288*/ 	.word	0x00000b80
        /*028c*/ 	.word	0x000000ff
        /*0290*/ 	.word	0x000000b8
        /*0294*/ 	.short	0x0100
        /*0296*/ 	.byte	0x07
	.zero		1


	//   ....[25]....
        /*0298*/ 	.word	0x00000b90
        /*029c*/ 	.word	0x000000ff
        /*02a0*/ 	.word	0x000000d8
        /*02a4*/ 	.short	0x0100
        /*02a6*/ 	.byte	0x07
	.zero		1


	//   ....[26]....
        /*02a8*/ 	.word	0x00000ba0
        /*02ac*/ 	.word	0x000000ff
        /*02b0*/ 	.word	0x000000c0
        /*02b4*/ 	.short	0x0100
        /*02b6*/ 	.byte	0x07
	.zero		1


	//   ....[27]....
        /*02b8*/ 	.word	0x00000bb0
        /*02bc*/ 	.word	0x000000ff
        /*02c0*/ 	.word	0x000000e0
        /*02c4*/ 	.short	0x0100
        /*02c6*/ 	.byte	0x07
	.zero		1


	//   ....[28]....
        /*02c8*/ 	.word	0x00000bc0
        /*02cc*/ 	.word	0x000000ff
        /*02d0*/ 	.word	0x000000c8
        /*02d4*/ 	.short	0x0100
        /*02d6*/ 	.byte	0x07
	.zero		1


	//   ....[29]....
        /*02d8*/ 	.word	0x00000bd0
        /*02dc*/ 	.word	0x000000ff
        /*02e0*/ 	.word	0x000000e8
        /*02e4*/ 	.short	0x0100
        /*02e6*/ 	.byte	0x07
	.zero		1


	//   ....[30]....
        /*02e8*/ 	.word	0x00000cc0
        /*02ec*/ 	.word	0x000000ff
        /*02f0*/ 	.word	0x000000f0
        /*02f4*/ 	.short	0x0100
        /*02f6*/ 	.byte	0x05
	.zero		1


	//   ....[31]....
        /*02f8*/ 	.word	0x00000cd0
        /*02fc*/ 	.word	0x000000ff
        /*0300*/ 	.word	0x00000100
        /*0304*/ 	.short	0x0100
        /*0306*/ 	.byte	0x05
	.zero		1


	//   ....[32]....
        /*0308*/ 	.word	0x00000ce0
        /*030c*/ 	.word	0x000000ff
        /*0310*/ 	.word	0x000000f8
        /*0314*/ 	.short	0x0100
        /*0316*/ 	.byte	0x05
	.zero		1


	//   ....[33]....
        /*0318*/ 	.word	0x00000cf0
        /*031c*/ 	.word	0x000000ff
        /*0320*/ 	.word	0x00000108
        /*0324*/ 	.short	0x0100
        /*0326*/ 	.byte	0x05
	.zero		1


	//   ....[34]....
        /*0328*/ 	.word	0x000015c0
        /*032c*/ 	.word	0x00000002
        /*0330*/ 	.word	0x00000100
        /*0334*/ 	.short	0x010a
        /*0336*/ 	.byte	0xff
	.zero		1


	//   ....[35]....
        /*0338*/ 	.word	0x000015f0
        /*033c*/ 	.word	0x00000002
        /*0340*/ 	.word	0x000000f0
        /*0344*/ 	.short	0x0101
        /*0346*/ 	.byte	0xff
	.zero		1


	//   ....[36]....
        /*0348*/ 	.word	0x000016c0
        /*034c*/ 	.word	0x000000ff
        /*0350*/ 	.word	0x00000020
        /*0354*/ 	.short	0x010a
        /*0356*/ 	.byte	0x08
	.zero		1


	//   ....[37]....
        /*0358*/ 	.word	0x00001760
        /*035c*/ 	.word	0x000000ff
        /*0360*/ 	.word	0x00000020
        /*0364*/ 	.short	0x010a
        /*0366*/ 	.byte	0x21
	.zero		1


	//   ....[38]....
        /*0368*/ 	.word	0x000018b0
        /*036c*/ 	.word	0x000000ff
        /*0370*/ 	.word	0x00000020
        /*0374*/ 	.short	0x010a
        /*0376*/ 	.byte	0x08
	.zero		1


	//   ....[39]....
        /*0378*/ 	.word	0x000019c0
        /*037c*/ 	.word	0x000000ff
        /*0380*/ 	.word	0x00000088
        /*0384*/ 	.short	0x0101
        /*0386*/ 	.byte	0x04
	.zero		1


	//   ....[40]....
        /*0388*/ 	.word	0x000019e0
        /*038c*/ 	.word	0x000000ff
        /*0390*/ 	.word	0x00000020
        /*0394*/ 	.short	0x010a
        /*0396*/ 	.byte	0x08
	.zero		1


	//   ....[41]....
        /*0398*/ 	.word	0x00001a60
        /*039c*/ 	.word	0x000000ff
        /*03a0*/ 	.word	0x00000020
        /*03a4*/ 	.short	0x010a
        /*03a6*/ 	.byte	0x11
	.zero		1


	//   ....[42]....
        /*03a8*/ 	.word	0x00001bb0
        /*03ac*/ 	.word	0x000000ff
        /*03b0*/ 	.word	0x00000020
        /*03b4*/ 	.short	0x010a
        /*03b6*/ 	.byte	0x08
	.zero		1


	//   ....[43]....
        /*03b8*/ 	.word	0x00001cf0
        /*03bc*/ 	.word	0x00000002
        /*03c0*/ 	.word	0x00000090
        /*03c4*/ 	.short	0x010a
        /*03c6*/ 	.byte	0xff
	.zero		1


	//   ....[44]....
        /*03c8*/ 	.word	0x00001db0
        /*03cc*/ 	.word	0x00000002
        /*03d0*/ 	.word	0x00000000
        /*03d4*/ 	.short	0x0101
        /*03d6*/ 	.byte	0xff
	.zero		1


	//   ....[45]....
        /*03d8*/ 	.word	0x00002310
        /*03dc*/ 	.word	0x000000ff
        /*03e0*/ 	.word	0x00000000
        /*03e4*/ 	.short	0x010a
        /*03e6*/ 	.byte	0x05
	.zero		1


	//   ....[46]....
        /*03e8*/ 	.word	0x000023a0
        /*03ec*/ 	.word	0x000000ff
        /*03f0*/ 	.word	0x00000000
        /*03f4*/ 	.short	0x010a
        /*03f6*/ 	.byte	0x05
	.zero		1


	//   ....[47]....
        /*03f8*/ 	.word	0x00002430
        /*03fc*/ 	.word	0x000000ff
        /*0400*/ 	.word	0x00000000
        /*0404*/ 	.short	0x010a
        /*0406*/ 	.byte	0x05
	.zero		1


	//   ....[48]....
        /*0408*/ 	.word	0x000024d0
        /*040c*/ 	.word	0x00000000
        /*0410*/ 	.word	0x00000000
        /*0414*/ 	.short	0x010a
        /*0416*/ 	.byte	0xff
	.zero		1


	//   ....[49]....
        /*0418*/ 	.word	0x000025f0
        /*041c*/ 	.word	0x00000000
        /*0420*/ 	.word	0x000000f0
        /*0424*/ 	.short	0x010a
        /*0426*/ 	.byte	0xff
	.zero		1


	//   ....[50]....
        /*0428*/ 	.word	0x00002660
        /*042c*/ 	.word	0x00000000
        /*0430*/ 	.word	0x00000000
        /*0434*/ 	.short	0x0101
        /*0436*/ 	.byte	0xff
	.zero		1


	//   ....[51]....
        /*0438*/ 	.word	0x00002680
        /*043c*/ 	.word	0x000000ff
        /*0440*/ 	.word	0x000000a0
        /*0444*/ 	.short	0x010a
        /*0446*/ 	.byte	0x05
	.zero		1


	//   ....[52]....
        /*0448*/ 	.word	0x000027a0
        /*044c*/ 	.word	0x00000000
        /*0450*/ 	.word	0x00000090
        /*0454*/ 	.short	0x010a
        /*0456*/ 	.byte	0xff
	.zero		1


	//   ....[53]....
        /*0458*/ 	.word	0x000028a0
        /*045c*/ 	.word	0x00000000
        /*0460*/ 	.word	0x00000000
        /*0464*/ 	.short	0x0101
        /*0466*/ 	.byte	0xff
	.zero		1


	//   ....[54]....
        /*0468*/ 	.word	0x00002930
        /*046c*/ 	.word	0x000000ff
        /*0470*/ 	.word	0x000000a0
        /*0474*/ 	.short	0x0106
        /*0476*/ 	.byte	0x05
	.zero		1


	//   ....[55]....
        /*0478*/ 	.word	0x00002950
        /*047c*/ 	.word	0x000000ff
        /*0480*/ 	.word	0x000000a0
        /*0484*/ 	.short	0x010a
        /*0486*/ 	.byte	0x05
	.zero		1


	//   ....[56]....
        /*0488*/ 	.word	0x000029e0
        /*048c*/ 	.word	0x000000ff
        /*0490*/ 	.word	0x000000a0
        /*0494*/ 	.short	0x0106
        /*0496*/ 	.byte	0x04
	.zero		1


	//   ....[57]....
        /*0498*/ 	.word	0x00002a20
        /*049c*/ 	.word	0x00000000
        /*04a0*/ 	.word	0x000000a0
        /*04a4*/ 	.short	0x010a
        /*04a6*/ 	.byte	0xff
	.zero		1


	//   ....[58]....
        /*04a8*/ 	.word	0x00002f20
        /*04ac*/ 	.word	0x00000000
        /*04b0*/ 	.word	0x00000090
        /*04b4*/ 	.short	0x010a
        /*04b6*/ 	.byte	0xff
	.zero		1


	//   ....[59]....
        /*04b8*/ 	.word	0x00003020
        /*04bc*/ 	.word	0x00000003
        /*04c0*/ 	.word	0x00000000
        /*04c4*/ 	.short	0x0101
        /*04c6*/ 	.byte	0xff
	.zero		1


	//   ....[60]....
        /*04c8*/ 	.word	0x00003030
        /*04cc*/ 	.word	0x000000ff
        /*04d0*/ 	.word	0x00000000
        /*04d4*/ 	.short	0x010a
        /*04d6*/ 	.byte	0x04
	.zero		1


	//   ....[61]....
        /*04d8*/ 	.word	0x000030b0
        /*04dc*/ 	.word	0x000000ff
        /*04e0*/ 	.word	0x000000d0
        /*04e4*/ 	.short	0x010a
        /*04e6*/ 	.byte	0x08
	.zero		1


	//   ....[62]....
        /*04e8*/ 	.word	0x00003190
        /*04ec*/ 	.word	0x000000ff
        /*04f0*/ 	.word	0x00000000
        /*04f4*/ 	.short	0x010a
        /*04f6*/ 	.byte	0x07
	.zero		1


	//   ....[63]....
        /*04f8*/ 	.word	0x000032d0
        /*04fc*/ 	.word	0x000000ff
        /*0500*/ 	.word	0x00000000
        /*0504*/ 	.short	0x010a
        /*0506*/ 	.byte	0x04
	.zero		1


	//   ....[64]....
        /*0508*/ 	.word	0x000034c0
        /*050c*/ 	.word	0x000000ff
        /*0510*/ 	.word	0x00000000
        /*0514*/ 	.short	0x010a
        /*0516*/ 	.byte	0x05
	.zero		1


	//   ....[65]....
        /*0518*/ 	.word	0x00003550
        /*051c*/ 	.word	0x000000ff
        /*0520*/ 	.word	0x00000000
        /*0524*/ 	.short	0x010a
        /*0526*/ 	.byte	0x05
	.zero		1


	//   ....[66]....
        /*0528*/ 	.word	0x000035e0
        /*052c*/ 	.word	0x000000ff
        /*0530*/ 	.word	0x00000000
        /*0534*/ 	.short	0x010a
        /*0536*/ 	.byte	0x05
	.zero		1


	//   ....[67]....
        /*0538*/ 	.word	0x00003670
        /*053c*/ 	.word	0x000000ff
        /*0540*/ 	.word	0x00000000
        /*0544*/ 	.short	0x010a
        /*0546*/ 	.byte	0x07
	.zero		1


	//   ....[68]....
        /*0548*/ 	.word	0x00003af0
        /*054c*/ 	.word	0x00000000
        /*0550*/ 	.word	0x00000090
        /*0554*/ 	.short	0x010a
        /*0556*/ 	.byte	0xff
	.zero		1


	//   ....[69]....
        /*0558*/ 	.word	0x00003bb0
        /*055c*/ 	.word	0x00000000
        /*0560*/ 	.word	0x00000000
        /*0564*/ 	.short	0x0101
        /*0566*/ 	.byte	0xff
	.zero		1


	//   ....[70]....
        /*0568*/ 	.word	0x00003ed0
        /*056c*/ 	.word	0x000000ff
        /*0570*/ 	.word	0x00000088
        /*0574*/ 	.short	0x010a
        /*0576*/ 	.byte	0x07
	.zero		1


	//   ....[71]....
        /*0578*/ 	.word	0x000040c0
        /*057c*/ 	.word	0x000000ff
        /*0580*/ 	.word	0x00000060
        /*0584*/ 	.short	0x010a
        /*0586*/ 	.byte	0x07
	.zero		1


	//   ....[72]....
        /*0588*/ 	.word	0x00004230
        /*058c*/ 	.word	0x000000ff
        /*0590*/ 	.word	0x00000040
        /*0594*/ 	.short	0x010b
        /*0596*/ 	.byte	0x07
	.zero		1


	//   ....[73]....
        /*0598*/ 	.word	0x00004240
        /*059c*/ 	.word	0x000000ff
        /*05a0*/ 	.word	0x00000000
        /*05a4*/ 	.short	0x0101
        /*05a6*/ 	.byte	0x08
	.zero		1


	//   ....[74]....
        /*05a8*/ 	.word	0x00004250
        /*05ac*/ 	.word	0x000000ff
        /*05b0*/ 	.word	0x00000068
        /*05b4*/ 	.short	0x010a
        /*05b6*/ 	.byte	0x07
	.zero		1


	//   ....[75]....
        /*05b8*/ 	.word	0x000043a0
        /*05bc*/ 	.word	0x000000ff
        /*05c0*/ 	.word	0x00000048
        /*05c4*/ 	.short	0x010b
        /*05c6*/ 	.byte	0x07
	.zero		1


	//   ....[76]....
        /*05c8*/ 	.word	0x000043b0
        /*05cc*/ 	.word	0x000000ff
        /*05d0*/ 	.word	0x00000000
        /*05d4*/ 	.short	0x0101
        /*05d6*/ 	.byte	0x08
	.zero		1


	//   ....[77]....
        /*05d8*/ 	.word	0x000043c0
        /*05dc*/ 	.word	0x000000ff
        /*05e0*/ 	.word	0x00000070
        /*05e4*/ 	.short	0x010a
        /*05e6*/ 	.byte	0x07
	.zero		1


	//   ....[78]....
        /*05e8*/ 	.word	0x00004540
        /*05ec*/ 	.word	0x000000ff
        /*05f0*/ 	.word	0x00000050
        /*05f4*/ 	.short	0x010b
        /*05f6*/ 	.byte	0x07
	.zero		1


	//   ....[79]....
        /*05f8*/ 	.word	0x00004580
        /*05fc*/ 	.word	0x000000ff
        /*0600*/ 	.word	0x00000000
        /*0604*/ 	.short	0x0101
        /*0606*/ 	.byte	0x08
	.zero		1


	//   ....[80]....
        /*0608*/ 	.word	0x000045c0
        /*060c*/ 	.word	0x000000ff
        /*0610*/ 	.word	0x00000078
        /*0614*/ 	.short	0x010a
        /*0616*/ 	.byte	0x07
	.zero		1


	//   ....[81]....
        /*0618*/ 	.word	0x00004800
        /*061c*/ 	.word	0x000000ff
        /*0620*/ 	.word	0x00000058
        /*0624*/ 	.short	0x010b
        /*0626*/ 	.byte	0x07
	.zero		1


	//   ....[82]....
        /*0628*/ 	.word	0x00004820
        /*062c*/ 	.word	0x000000ff
        /*0630*/ 	.word	0x00000000
        /*0634*/ 	.short	0x0101
        /*0636*/ 	.byte	0x0d
	.zero		1


	//   ....[83]....
        /*0638*/ 	.word	0x00004850
        /*063c*/ 	.word	0x000000ff
        /*0640*/ 	.word	0x00000060
        /*0644*/ 	.short	0x010a
        /*0646*/ 	.byte	0x07
	.zero		1


	//   ....[84]....
        /*0648*/ 	.word	0x00004870
        /*064c*/ 	.word	0x000000ff
        /*0650*/ 	.word	0x00000068
        /*0654*/ 	.short	0x010a
        /*0656*/ 	.byte	0x07
	.zero		1


	//   ....[85]....
        /*0658*/ 	.word	0x00004890
        /*065c*/ 	.word	0x000000ff
        /*0660*/ 	.word	0x00000070
        /*0664*/ 	.short	0x010a
        /*0666*/ 	.byte	0x07
	.zero		1


	//   ....[86]....
        /*0668*/ 	.word	0x000048d0
        /*066c*/ 	.word	0x00000000
        /*0670*/ 	.word	0x00000078
        /*0674*/ 	.short	0x010a
        /*0676*/ 	.byte	0xff
	.zero		1


	//   ....[87]....
        /*0678*/ 	.word	0x00004c30
        /*067c*/ 	.word	0x00000000
        /*0680*/ 	.word	0x00000090
        /*0684*/ 	.short	0x010a
        /*0686*/ 	.byte	0xff
	.zero		1


	//   ....[88]....
        /*0688*/ 	.word	0x00004d40
        /*068c*/ 	.word	0x00000000
        /*0690*/ 	.word	0x00000000
        /*0694*/ 	.short	0x0101
        /*0696*/ 	.byte	0xff
	.zero		1


	//   ....[89]....
        /*0698*/ 	.word	0x000057c0
        /*069c*/ 	.word	0x000000ff
        /*06a0*/ 	.word	0x00000040
        /*06a4*/ 	.short	0x010a
        /*06a6*/ 	.byte	0x30
	.zero		1


	//   ....[90]....
        /*06a8*/ 	.word	0x00005800
        /*06ac*/ 	.word	0x00000040
        /*06b0*/ 	.word	0x000000b0
        /*06b4*/ 	.short	0x010a
        /*06b6*/ 	.byte	0xff
	.zero		1


	//   ....[91]....
        /*06b8*/ 	.word	0x00005970
        /*06bc*/ 	.word	0x000000ff
        /*06c0*/ 	.word	0x00000040
        /*06c4*/ 	.short	0x010a
        /*06c6*/ 	.byte	0x30
	.zero		1


	//   ....[92]....
        /*06c8*/ 	.word	0x00005a70
        /*06cc*/ 	.word	0x00000040
        /*06d0*/ 	.word	0x000000b0
        /*06d4*/ 	.short	0x010a
        /*06d6*/ 	.byte	0xff
	.zero		1


	//   ....[93]....
        /*06d8*/ 	.word	0x00006570
        /*06dc*/ 	.word	0x00000000
        /*06e0*/ 	.word	0x00000000
        /*06e4*/ 	.short	0x0101
        /*06e6*/ 	.byte	0xff
	.zero		1


	//   ....[94]....
        /*06e8*/ 	.word	0x00006580
        /*06ec*/ 	.word	0x00000002
        /*06f0*/ 	.word	0x00000040
        /*06f4*/ 	.short	0x010a
        /*06f6*/ 	.byte	0xff
	.zero		1


	//   ....[95]....
        /*06f8*/ 	.word	0x00006650
        /*06fc*/ 	.word	0x00000002
        /*0700*/ 	.word	0x00000040
        /*0704*/ 	.short	0x010a
        /*0706*/ 	.byte	0xff
	.zero		1


	//   ....[96]....
        /*0708*/ 	.word	0x000071d0
        /*070c*/ 	.word	0x0000004a
        /*0710*/ 	.word	0x00000000
        /*0714*/ 	.short	0x0101
        /*0716*/ 	.byte	0xff
	.zero		1


	//   ....[97]....
        /*0718*/ 	.word	0x000071f0
        /*071c*/ 	.word	0x00000000
        /*0720*/ 	.word	0x00000040
        /*0724*/ 	.short	0x010a
        /*0726*/ 	.byte	0xff
	.zero		1


	//   ....[98]....
        /*0728*/ 	.word	0x000072b0
        /*072c*/ 	.word	0x00000000
        /*0730*/ 	.word	0x00000040
        /*0734*/ 	.short	0x010a
        /*0736*/ 	.byte	0xff
	.zero		1


	//   ....[99]....
        /*0738*/ 	.word	0x00007e30
        /*073c*/ 	.word	0x0000004a
        /*0740*/ 	.word	0x00000000
        /*0744*/ 	.short	0x0101
        /*0746*/ 	.byte	0xff
	.zero		1


	//   ....[100]....
        /*0748*/ 	.word	0x00007e50
        /*074c*/ 	.word	0x00000002
        /*0750*/ 	.word	0x00000040
        /*0754*/ 	.short	0x010a
        /*0756*/ 	.byte	0xff
	.zero		1


	//   ....[101]....
        /*0758*/ 	.word	0x00007f10
        /*075c*/ 	.word	0x00000002
        /*0760*/ 	.word	0x00000040
        /*0764*/ 	.short	0x010a
        /*0766*/ 	.byte	0xff
	.zero		1


	//   ....[102]....
        /*0768*/ 	.word	0x00008270
        /*076c*/ 	.word	0x000000ff
        /*0770*/ 	.word	0x00000000
        /*0774*/ 	.short	0x0101
        /*0776*/ 	.byte	0x05
	.zero		1


	//   ....[103]....
        /*0778*/ 	.word	0x00008af0
        /*077c*/ 	.word	0x00000000
        /*0780*/ 	.word	0x00000000
        /*0784*/ 	.short	0x0101
        /*0786*/ 	.byte	0xff
	.zero		1


	//   ....[104]....
        /*0788*/ 	.word	0x00008d60
        /*078c*/ 	.word	0x000000ff
        /*0790*/ 	.word	0x00000000
        /*0794*/ 	.short	0x0101
        /*0796*/ 	.byte	0x04
	.zero		1


	//   ....[105]....
        /*0798*/ 	.word	0x00008d80
        /*079c*/ 	.word	0x00000002
        /*07a0*/ 	.word	0x00000100
        /*07a4*/ 	.short	0x010a
        /*07a6*/ 	.byte	0xff
	.zero		1


	//   ....[106]....
        /*07a8*/ 	.word	0x00008de0
        /*07ac*/ 	.word	0x00000002
        /*07b0*/ 	.word	0x00000020
        /*07b4*/ 	.short	0x010a
        /*07b6*/ 	.byte	0xff
	.zero		1


	//   ....[107]....
        /*07b8*/ 	.word	0x00008e40
        /*07bc*/ 	.word	0x00000002
        /*07c0*/ 	.word	0x00000020
        /*07c4*/ 	.short	0x010a
        /*07c6*/ 	.byte	0xff
	.zero		1


	//   ....[108]....
        /*07c8*/ 	.word	0x00008e90
        /*07cc*/ 	.word	0x00000002
        /*07d0*/ 	.word	0x00000090
        /*07d4*/ 	.short	0x010a
        /*07d6*/ 	.byte	0xff
	.zero		1


	//   ....[109]....
        /*07d8*/ 	.word	0x00008ef0
        /*07dc*/ 	.word	0x00000000
        /*07e0*/ 	.word	0x00000000
        /*07e4*/ 	.short	0x010a
        /*07e6*/ 	.byte	0xff
	.zero		1


	//   ....[110]....
        /*07e8*/ 	.word	0x00008f50
        /*07ec*/ 	.word	0x00000000
        /*07f0*/ 	.word	0x00000000
        /*07f4*/ 	.short	0x010a
        /*07f6*/ 	.byte	0xff
	.zero		1


	//   ....[111]....
        /*07f8*/ 	.word	0x00008fb0
        /*07fc*/ 	.word	0x00000000
        /*0800*/ 	.word	0x00000000
        /*0804*/ 	.short	0x010a
        /*0806*/ 	.byte	0xff
	.zero		1


	//   ....[112]....
        /*0808*/ 	.word	0x00009000
        /*080c*/ 	.word	0x00000000
        /*0810*/ 	.word	0x000000f0
        /*0814*/ 	.short	0x010a
        /*0816*/ 	.byte	0xff
	.zero		1


	//   ....[113]....
        /*0818*/ 	.word	0x00009060
        /*081c*/ 	.word	0x00000000
        /*0820*/ 	.word	0x000000a0
        /*0824*/ 	.short	0x010a
        /*0826*/ 	.byte	0xff
	.zero		1


	//   ....[114]....
        /*0828*/ 	.word	0x000090b0
        /*082c*/ 	.word	0x00000000
        /*0830*/ 	.word	0x00000090
        /*0834*/ 	.short	0x010a
        /*0836*/ 	.byte	0xff
	.zero		1


	//   ....[115]....
        /*0838*/ 	.word	0x00009110
        /*083c*/ 	.word	0x00000000
        /*0840*/ 	.word	0x000000a0
        /*0844*/ 	.short	0x010a
        /*0846*/ 	.byte	0xff
	.zero		1


	//   ....[116]....
        /*0848*/ 	.word	0x00009160
        /*084c*/ 	.word	0x00000000
        /*0850*/ 	.word	0x00000090
        /*0854*/ 	.short	0x010a
        /*0856*/ 	.byte	0xff
	.zero		1


	//   ....[117]....
        /*0858*/ 	.word	0x000091c0
        /*085c*/ 	.word	0x00000002
        /*0860*/ 	.word	0x000000d0
        /*0864*/ 	.short	0x010a
        /*0866*/ 	.byte	0xff
	.zero		1


	//   ....[118]....
        /*0868*/ 	.word	0x00009220
        /*086c*/ 	.word	0x00000000
        /*0870*/ 	.word	0x00000000
        /*0874*/ 	.short	0x010a
        /*0876*/ 	.byte	0xff
	.zero		1


	//   ....[119]....
        /*0878*/ 	.word	0x00009280
        /*087c*/ 	.word	0x00000000
        /*0880*/ 	.word	0x00000000
        /*0884*/ 	.short	0x010a
        /*0886*/ 	.byte	0xff
	.zero		1


	//   ....[120]....
        /*0888*/ 	.word	0x000092e0
        /*088c*/ 	.word	0x00000000
        /*0890*/ 	.word	0x00000000
        /*0894*/ 	.short	0x010a
        /*0896*/ 	.byte	0xff
	.zero		1


	//   ....[121]....
        /*0898*/ 	.word	0x00009340
        /*089c*/ 	.word	0x00000000
        /*08a0*/ 	.word	0x00000000
        /*08a4*/ 	.short	0x010a
        /*08a6*/ 	.byte	0xff
	.zero		1


	//   ....[122]....
        /*08a8*/ 	.word	0x000093a0
        /*08ac*/ 	.word	0x00000000
        /*08b0*/ 	.word	0x00000000
        /*08b4*/ 	.short	0x010a
        /*08b6*/ 	.byte	0xff
	.zero		1


	//   ....[123]....
        /*08b8*/ 	.word	0x000093f0
        /*08bc*/ 	.word	0x00000000
        /*08c0*/ 	.word	0x00000090
        /*08c4*/ 	.short	0x010a
        /*08c6*/ 	.byte	0xff
	.zero		1


	//   ....[124]....
        /*08c8*/ 	.word	0x00009450
        /*08cc*/ 	.word	0x00000000
        /*08d0*/ 	.word	0x00000088
        /*08d4*/ 	.short	0x010a
        /*08d6*/ 	.byte	0xff
	.zero		1


	//   ....[125]....
        /*08d8*/ 	.word	0x000094b0
        /*08dc*/ 	.word	0x00000000
        /*08e0*/ 	.word	0x00000060
        /*08e4*/ 	.short	0x010a
        /*08e6*/ 	.byte	0xff
	.zero		1


	//   ....[126]....
        /*08e8*/ 	.word	0x00009510
        /*08ec*/ 	.word	0x00000000
        /*08f0*/ 	.word	0x00000068
        /*08f4*/ 	.short	0x010a
        /*08f6*/ 	.byte	0xff
	.zero		1


	//   ....[127]....
        /*08f8*/ 	.word	0x00009570
        /*08fc*/ 	.word	0x00000000
        /*0900*/ 	.word	0x00000070
        /*0904*/ 	.short	0x010a
        /*0906*/ 	.byte	0xff
	.zero		1


	//   ....[128]....
        /*0908*/ 	.word	0x000095d0
        /*090c*/ 	.word	0x00000000
        /*0910*/ 	.word	0x00000078
        /*0914*/ 	.short	0x010a
        /*0916*/ 	.byte	0xff
	.zero		1


	//   ....[129]....
        /*0918*/ 	.word	0x00009630
        /*091c*/ 	.word	0x00000000
        /*0920*/ 	.word	0x00000060
        /*0924*/ 	.short	0x010a
        /*0926*/ 	.byte	0xff
	.zero		1


	//   ....[130]....
        /*0928*/ 	.word	0x00009690
        /*092c*/ 	.word	0x00000000
        /*0930*/ 	.word	0x00000068
        /*0934*/ 	.short	0x010a
        /*0936*/ 	.byte	0xff
	.zero		1


	//   ....[131]....
        /*0938*/ 	.word	0x000096f0
        /*093c*/ 	.word	0x00000000
        /*0940*/ 	.word	0x00000070
        /*0944*/ 	.short	0x010a
        /*0946*/ 	.byte	0xff
	.zero		1


	//   ....[132]....
        /*0948*/ 	.word	0x00009740
        /*094c*/ 	.word	0x00000000
        /*0950*/ 	.word	0x00000090
        /*0954*/ 	.short	0x010a
        /*0956*/ 	.byte	0xff
	.zero		1


	//   ....[133]....
        /*0958*/ 	.word	0x000097a0
        /*095c*/ 	.word	0x00000000
        /*0960*/ 	.word	0x00000040
        /*0964*/ 	.short	0x010a
        /*0966*/ 	.byte	0xff
	.zero		1


	//   ....[134]....
        /*0968*/ 	.word	0x000097f0
        /*096c*/ 	.word	0x00000040
        /*0970*/ 	.word	0x000000b0
        /*0974*/ 	.short	0x010a
        /*0976*/ 	.byte	0xff
	.zero		1


	//   ....[135]....
        /*0978*/ 	.word	0x00009840
        /*097c*/ 	.word	0x00000002
        /*0980*/ 	.word	0x00000040
        /*0984*/ 	.short	0x010a
        /*0986*/ 	.byte	0xff
	.zero		1


	//   ....[136]....
        /*0988*/ 	.word	0x00009890
        /*098c*/ 	.word	0x00000000
        /*0990*/ 	.word	0x00000040
        /*0994*/ 	.short	0x010a
        /*0996*/ 	.byte	0xff
	.zero		1


	//   ....[137]....
        /*0998*/ 	.word	0x000098e0
        /*099c*/ 	.word	0x00000002
        /*09a0*/ 	.word	0x00000040
        /*09a4*/ 	.short	0x010a
        /*09a6*/ 	.byte	0xff
	.zero		1


	//----- nvinfo : EIATTR_NUM_MBARRIERS
	.align		4
.L_47:
        /*09a8*/ 	.byte	0x03, 0x38
        /*09aa*/ 	.short	0x0022


	//----- nvinfo : EIATTR_EXIT_INSTR_OFFSETS
	.align		4
        /*09ac*/ 	.byte	0x04, 0x1c
        /*09ae*/ 	.short	(.L_49 - .L_48)


	//   ....[0]....
.L_48:
        /*09b0*/ 	.word	0x00002500


	//   ....[1]....
        /*09b4*/ 	.word	0x000029f0


	//   ....[2]....
        /*09b8*/ 	.word	0x00002a50


	//   ....[3]....
        /*09bc*/ 	.word	0x000038d0


	//   ....[4]....
        /*09c0*/ 	.word	0x00004900


	//   ....[5]....
        /*09c4*/ 	.word	0x00004940


	//   ....[6]....
        /*09c8*/ 	.word	0x00008c50


	//   ....[7]....
        /*09cc*/ 	.word	0x00008cd0


	//   ....[8]....
        /*09d0*/ 	.word	0x00008d00


	//   ....[9]....
        /*09d4*/ 	.word	0x00008d70


	//----- nvinfo : EIATTR_MAX_THREADS
	.align		4
.L_49:
        /*09d8*/ 	.byte	0x04, 0x05
        /*09da*/ 	.short	(.L_51 - .L_50)
.L_50:
        /*09dc*/ 	.word	0x00000100
        /*09e0*/ 	.word	0x00000001
        /*09e4*/ 	.word	0x00000001


	//----- nvinfo : EIATTR_CRS_STACK_SIZE
	.align		4
.L_51:
        /*09e8*/ 	.byte	0x04, 0x1e
        /*09ea*/ 	.short	(.L_53 - .L_52)
.L_52:
        /*09ec*/ 	.word	0x00000000


	//----- nvinfo : EIATTR_CBANK_PARAM_SIZE
	.align		4
.L_53:
        /*09f0*/ 	.byte	0x03, 0x19
        /*09f2*/ 	.short	0x0800


	//----- nvinfo : EIATTR_PARAM_CBANK
	.align		4
        /*09f4*/ 	.byte	0x04, 0x0a
        /*09f6*/ 	.short	(.L_55 - .L_54)
	.align		4
.L_54:
        /*09f8*/ 	.word	index@(.nv.constant0._ZN7cutlass13device_kernelINS_4gemm6kernel13GemmUniversalIN4cute5tupleIJiiiiEEENS1_10collective13CollectiveMmaINS1_35MainloopSm100TmaUmmaWarpSpecializedILi4ELi2ELi4ENS5_IJNS4_1CILi1EEESB_SB_EEEEENS5_IJNSA_ILi64EEENSA_ILi256EEENSA_ILi32EEEEEENS_6half_tENS5_IJlSB_lEEESI_SJ_NS4_8TiledMMAINS4_8MMA_AtomIJNS4_20SM100_MMA_F16BF16_SSISI_SI_fLi64ELi256ELNS4_4UMMA5MajorE0ELSO_0ELNSN_7ScaleInE0ELSP_0EEEEEENS4_6LayoutISC_NS5_IJNSA_ILi0EEEST_ST_EEEEENS5_IJNS4_10UnderscoreESW_SW_EEEEENS4_13SM90_TMA_LOADENS4_14ComposedLayoutINS4_7SwizzleILi2ELi4ELi3EEENS4_18smem_ptr_flag_bitsILi16EEENSS_INS5_IJNSA_ILi8EEESG_EEENS5_IJSG_SB_EEEEEEEvNS4_8identityESZ_S19_vS1A_EENS_8epilogue10collective18CollectiveEpilogueINS1C_23Sm100TmaWarpSpecializedILi4ELi2ELi32ELb1ELb0EEEJSH_NS5_IJNSS_ISE_SB_EES1H_EEESI_SJ_SI_SJ_NS1C_6fusion15FusionCallbacksIS1G_NS1J_17LinearCombinationISI_fSI_fLNS_15FloatRoundStyleE2EEESH_S1I_JEEENS4_5SM1004TMEM4LOAD26SM100_TMEM_LOAD_16dp256b8xESZ_NS10_INS11_ILi3ELi4ELi3EEES14_NSS_INS5_IJS15_SE_EEENS5_IJSE_SB_EEEEEEENS4_17SM75_U32x4_LDSM_NENS4_14SM90_TMA_STOREES1X_NS4_17SM90_U32x4_STSM_NENS4_39AutoVectorizingCopyWithAssumedAlignmentILi128EEEEEEvvEEEEvNT_6ParamsE)
        /*09fc*/ 	.short	0x0380
        /*09fe*/ 	.short	0x0800


	//----- nvinfo : EIATTR_SW_WAR
	.align		4
.L_55:
        /*0a00*/ 	.byte	0x04, 0x36
        /*0a02*/ 	.short	(.L_57 - .L_56)
.L_56:
        /*0a04*/ 	.word	0x00000008
.L_57:


//--------------------- .nv.callgraph             --------------------------
	.section	.nv.callgraph,"",@"SHT_CUDA_CALLGRAPH"
	.align	4
	.sectionentsize	8
	.align		4
        /*0000*/ 	.word	0x00000000
	.align		4
        /*0004*/ 	.word	0xffffffff
	.align		4
        /*0008*/ 	.word	index@(_ZN7cutlass13device_kernelINS_4gemm6kernel13GemmUniversalIN4cute5tupleIJiiiiEEENS1_10collective13CollectiveMmaINS1_35MainloopSm100TmaUmmaWarpSpecializedILi4ELi2ELi4ENS5_IJNS4_1CILi1EEESB_SB_EEEEENS5_IJNSA_ILi64EEENSA_ILi256EEENSA_ILi32EEEEEENS_6half_tENS5_IJlSB_lEEESI_SJ_NS4_8TiledMMAINS4_8MMA_AtomIJNS4_20SM100_MMA_F16BF16_SSISI_SI_fLi64ELi256ELNS4_4UMMA5MajorE0ELSO_0ELNSN_7ScaleInE0ELSP_0EEEEEENS4_6LayoutISC_NS5_IJNSA_ILi0EEEST_ST_EEEEENS5_IJNS4_10UnderscoreESW_SW_EEEEENS4_13SM90_TMA_LOADENS4_14ComposedLayoutINS4_7SwizzleILi2ELi4ELi3EEENS4_18smem_ptr_flag_bitsILi16EEENSS_INS5_IJNSA_ILi8EEESG_EEENS5_IJSG_SB_EEEEEEEvNS4_8identityESZ_S19_vS1A_EENS_8epilogue10collective18CollectiveEpilogueINS1C_23Sm100TmaWarpSpecializedILi4ELi2ELi32ELb1ELb0EEEJSH_NS5_IJNSS_ISE_SB_EES1H_EEESI_SJ_SI_SJ_NS1C_6fusion15FusionCallbacksIS1G_NS1J_17LinearCombinationISI_fSI_fLNS_15FloatRoundStyleE2EEESH_S1I_JEEENS4_5SM1004TMEM4LOAD26SM100_TMEM_LOAD_16dp256b8xESZ_NS10_INS11_ILi3ELi4ELi3EEES14_NSS_INS5_IJS15_SE_EEENS5_IJSE_SB_EEEEEEENS4_17SM75_U32x4_LDSM_NENS4_14SM90_TMA_STOREES1X_NS4_17SM90_U32x4_STSM_NENS4_39AutoVectorizingCopyWithAssumedAlignmentILi128EEEEEEvvEEEEvNT_6ParamsE)
	.align		4
        /*000c*/ 	.word	index@(__assertfail)
	.align		4
        /*0010*/ 	.word	0x00000000
	.align		4
        /*0014*/ 	.word	0xfffffffe
	.align		4
        /*0018*/ 	.word	0x00000000
	.align		4
        /*001c*/ 	.word	0xfffffffd
	.align		4
        /*0020*/ 	.word	0x00000000
	.align		4
        /*0024*/ 	.word	0xfffffffc


//--------------------- .nv.constant4             --------------------------
	.section	.nv.constant4,"a",@progbits
	.align	8
	.align		8
.nv.constant4:
        /*0000*/ 	.dword	__assertfail
	.align		8
        /*0008*/ 	.dword	__unnamed_1
	.align		8
        /*0010*/ 	.dword	__unnamed_2
	.align		8
        /*0018*/ 	.dword	_ZN39_INTERNAL_6e2ea53b_4_k_cu_a55982cb_65074cuda3std3__45__cpo5beginE
	.align		8
        /*0020*/ 	.dword	_ZN39_INTERNAL_6e2ea53b_4_k_cu_a55982cb_65074cuda3std3__45__cpo3endE
	.align		8
        /*0028*/ 	.dword	_ZN39_INTERNAL_6e2ea53b_4_k_cu_a55982cb_65074cuda3std3__45__cpo6cbeginE
	.align		8
        /*0030*/ 	.dword	_ZN39_INTERNAL_6e2ea53b_4_k_cu_a55982cb_65074cuda3std3__45__cpo4cendE
	.align		8
        /*0038*/ 	.dword	_ZN39_INTERNAL_6e2ea53b_4_k_cu_a55982cb_65074cuda3std3__441_GLOBAL__N__6e2ea53b_4_k_cu_a55982cb_65076ignoreE
	.align		8
        /*0040*/ 	.dword	_ZN39_INTERNAL_6e2ea53b_4_k_cu_a55982cb_65074cuda3std3__419piecewise_constructE
	.align		8
        /*0048*/ 	.dword	_ZN39_INTERNAL_6e2ea53b_4_k_cu_a55982cb_65074cuda3std3__48in_placeE
	.align		8
        /*0050*/ 	.dword	_ZN39_INTERNAL_6e2ea53b_4_k_cu_a55982cb_65074cuda3std6ranges3__45__cpo4swapE
	.align		8
        /*0058*/ 	.dword	_ZN39_INTERNAL_6e2ea53b_4_k_cu_a55982cb_65074cuda3std6ranges3__45__cpo9iter_moveE
	.align		8
        /*0060*/ 	.dword	_ZN39_INTERNAL_6e2ea53b_4_k_cu_a55982cb_65074cute7productE
	.align		8
        /*0068*/ 	.dword	_ZN39_INTERNAL_6e2ea53b_4_k_cu_a55982cb_65074cute1_E
	.align		8
        /*0070*/ 	.dword	$str$25
	.align		8
        /*0078*/ 	.dword	$str$26
	.align		8
        /*0080*/ 	.dword	$str$27
	.align		8
        /*0088*/ 	.dword	$str$28


//--------------------- .text._ZN7cutlass13device_kernelINS_4gemm6kernel13GemmUniversalIN4cute5tupleIJiiiiEEENS1_10collective13CollectiveMmaINS1_35MainloopSm100TmaUmmaWarpSpecializedILi4ELi2ELi4ENS5_IJNS4_1CILi1EEESB_SB_EEEEENS5_IJNSA_ILi64EEENSA_ILi256EEENSA_ILi32EEEEEENS_6half_tENS5_IJlSB_lEEESI_SJ_NS4_8TiledMMAINS4_8MMA_AtomIJNS4_20SM100_MMA_F16BF16_SSISI_SI_fLi64ELi256ELNS4_4UMMA5MajorE0ELSO_0ELNSN_7ScaleInE0ELSP_0EEEEEENS4_6LayoutISC_NS5_IJNSA_ILi0EEEST_ST_EEEEENS5_IJNS4_10UnderscoreESW_SW_EEEEENS4_13SM90_TMA_LOADENS4_14ComposedLayoutINS4_7SwizzleILi2ELi4ELi3EEENS4_18smem_ptr_flag_bitsILi16EEENSS_INS5_IJNSA_ILi8EEESG_EEENS5_IJSG_SB_EEEEEEEvNS4_8identityESZ_S19_vS1A_EENS_8epilogue10collective18CollectiveEpilogueINS1C_23Sm100TmaWarpSpecializedILi4ELi2ELi32ELb1ELb0EEEJSH_NS5_IJNSS_ISE_SB_EES1H_EEESI_SJ_SI_SJ_NS1C_6fusion15FusionCallbacksIS1G_NS1J_17LinearCombinationISI_fSI_fLNS_15FloatRoundStyleE2EEESH_S1I_JEEENS4_5SM1004TMEM4LOAD26SM100_TMEM_LOAD_16dp256b8xESZ_NS10_INS11_ILi3ELi4ELi3EEES14_NSS_INS5_IJS15_SE_EEENS5_IJSE_SB_EEEEEEENS4_17SM75_U32x4_LDSM_NENS4_14SM90_TMA_STOREES1X_NS4_17SM90_U32x4_STSM_NENS4_39AutoVectorizingCopyWithAssumedAlignmentILi128EEEEEEvvEEEEvNT_6ParamsE --------------------------
	.section	.text._ZN7cutlass13device_kernelINS_4gemm6kernel13GemmUniversalIN4cute5tupleIJiiiiEEENS1_10collective13CollectiveMmaINS1_35MainloopSm100TmaUmmaWarpSpecializedILi4ELi2ELi4ENS5_IJNS4_1CILi1EEESB_SB_EEEEENS5_IJNSA_ILi64EEENSA_ILi256EEENSA_ILi32EEEEEENS_6half_tENS5_IJlSB_lEEESI_SJ_NS4_8TiledMMAINS4_8MMA_AtomIJNS4_20SM100_MMA_F16BF16_SSISI_SI_fLi64ELi256ELNS4_4UMMA5MajorE0ELSO_0ELNSN_7ScaleInE0ELSP_0EEEEEENS4_6LayoutISC_NS5_IJNSA_ILi0EEEST_ST_EEEEENS5_IJNS4_10UnderscoreESW_SW_EEEEENS4_13SM90_TMA_LOADENS4_14ComposedLayoutINS4_7SwizzleILi2ELi4ELi3EEENS4_18smem_ptr_flag_bitsILi16EEENSS_INS5_IJNSA_ILi8EEESG_EEENS5_IJSG_SB_EEEEEEEvNS4_8identityESZ_S19_vS1A_EENS_8epilogue10collective18CollectiveEpilogueINS1C_23Sm100TmaWarpSpecializedILi4ELi2ELi32ELb1ELb0EEEJSH_NS5_IJNSS_ISE_SB_EES1H_EEESI_SJ_SI_SJ_NS1C_6fusion15FusionCallbacksIS1G_NS1J_17LinearCombinationISI_fSI_fLNS_15FloatRoundStyleE2EEESH_S1I_JEEENS4_5SM1004TMEM4LOAD26SM100_TMEM_LOAD_16dp256b8xESZ_NS10_INS11_ILi3ELi4ELi3EEES14_NSS_INS5_IJS15_SE_EEENS5_IJSE_SB_EEEEEEENS4_17SM75_U32x4_LDSM_NENS4_14SM90_TMA_STOREES1X_NS4_17SM90_U32x4_STSM_NENS4_39AutoVectorizingCopyWithAssumedAlignmentILi128EEEEEEvvEEEEvNT_6ParamsE,"ax",@progbits
	.align	128
.text._ZN7cutlass13device_kernelINS_4gemm6kernel13GemmUniversalIN4cute5tupleIJiiiiEEENS1_10collective13CollectiveMmaINS1_35MainloopSm100TmaUmmaWarpSpecializedILi4ELi2ELi4ENS5_IJNS4_1CILi1EEESB_SB_EEEEENS5_IJNSA_ILi64EEENSA_ILi256EEENSA_ILi32EEEEEENS_6half_tENS5_IJlSB_lEEESI_SJ_NS4_8TiledMMAINS4_8MMA_AtomIJNS4_20SM100_MMA_F16BF16_SSISI_SI_fLi64ELi256ELNS4_4UMMA5MajorE0ELSO_0ELNSN_7ScaleInE0ELSP_0EEEEEENS4_6LayoutISC_NS5_IJNSA_ILi0EEEST_ST_EEEEENS5_IJNS4_10UnderscoreESW_SW_EEEEENS4_13SM90_TMA_LOADENS4_14ComposedLayoutINS4_7SwizzleILi2ELi4ELi3EEENS4_18smem_ptr_flag_bitsILi16EEENSS_INS5_IJNSA_ILi8EEESG_EEENS5_IJSG_SB_EEEEEEEvNS4_8identityESZ_S19_vS1A_EENS_8epilogue10collective18CollectiveEpilogueINS1C_23Sm100TmaWarpSpecializedILi4ELi2ELi32ELb1ELb0EEEJSH_NS5_IJNSS_ISE_SB_EES1H_EEESI_SJ_SI_SJ_NS1C_6fusion15FusionCallbacksIS1G_NS1J_17LinearCombinationISI_fSI_fLNS_15FloatRoundStyleE2EEESH_S1I_JEEENS4_5SM1004TMEM4LOAD26SM100_TMEM_LOAD_16dp256b8xESZ_NS10_INS11_ILi3ELi4ELi3EEES14_NSS_INS5_IJS15_SE_EEENS5_IJSE_SB_EEEEEEENS4_17SM75_U32x4_LDSM_NENS4_14SM90_TMA_STOREES1X_NS4_17SM90_U32x4_STSM_NENS4_39AutoVectorizingCopyWithAssumedAlignmentILi128EEEEEEvvEEEEvNT_6ParamsE:
        .type           _ZN7cutlass13device_kernelINS_4gemm6kernel13GemmUniversalIN4cute5tupleIJiiiiEEENS1_10collective13CollectiveMmaINS1_35MainloopSm100TmaUmmaWarpSpecializedILi4ELi2ELi4ENS5_IJNS4_1CILi1EEESB_SB_EEEEENS5_IJNSA_ILi64EEENSA_ILi256EEENSA_ILi32EEEEEENS_6half_tENS5_IJlSB_lEEESI_SJ_NS4_8TiledMMAINS4_8MMA_AtomIJNS4_20SM100_MMA_F16BF16_SSISI_SI_fLi64ELi256ELNS4_4UMMA5MajorE0ELSO_0ELNSN_7ScaleInE0ELSP_0EEEEEENS4_6LayoutISC_NS5_IJNSA_ILi0EEEST_ST_EEEEENS5_IJNS4_10UnderscoreESW_SW_EEEEENS4_13SM90_TMA_LOADENS4_14ComposedLayoutINS4_7SwizzleILi2ELi4ELi3EEENS4_18smem_ptr_flag_bitsILi16EEENSS_INS5_IJNSA_ILi8EEESG_EEENS5_IJSG_SB_EEEEEEEvNS4_8identityESZ_S19_vS1A_EENS_8epilogue10collective18CollectiveEpilogueINS1C_23Sm100TmaWarpSpecializedILi4ELi2ELi32ELb1ELb0EEEJSH_NS5_IJNSS_ISE_SB_EES1H_EEESI_SJ_SI_SJ_NS1C_6fusion15FusionCallbacksIS1G_NS1J_17LinearCombinationISI_fSI_fLNS_15FloatRoundStyleE2EEESH_S1I_JEEENS4_5SM1004TMEM4LOAD26SM100_TMEM_LOAD_16dp256b8xESZ_NS10_INS11_ILi3ELi4ELi3EEES14_NSS_INS5_IJS15_SE_EEENS5_IJSE_SB_EEEEEEENS4_17SM75_U32x4_LDSM_NENS4_14SM90_TMA_STOREES1X_NS4_17SM90_U32x4_STSM_NENS4_39AutoVectorizingCopyWithAssumedAlignmentILi128EEEEEEvvEEEEvNT_6ParamsE,@function
        .size           _ZN7cutlass13device_kernelINS_4gemm6kernel13GemmUniversalIN4cute5tupleIJiiiiEEENS1_10collective13CollectiveMmaINS1_35MainloopSm100TmaUmmaWarpSpecializedILi4ELi2ELi4ENS5_IJNS4_1CILi1EEESB_SB_EEEEENS5_IJNSA_ILi64EEENSA_ILi256EEENSA_ILi32EEEEEENS_6half_tENS5_IJlSB_lEEESI_SJ_NS4_8TiledMMAINS4_8MMA_AtomIJNS4_20SM100_MMA_F16BF16_SSISI_SI_fLi64ELi256ELNS4_4UMMA5MajorE0ELSO_0ELNSN_7ScaleInE0ELSP_0EEEEEENS4_6LayoutISC_NS5_IJNSA_ILi0EEEST_ST_EEEEENS5_IJNS4_10UnderscoreESW_SW_EEEEENS4_13SM90_TMA_LOADENS4_14ComposedLayoutINS4_7SwizzleILi2ELi4ELi3EEENS4_18smem_ptr_flag_bitsILi16EEENSS_INS5_IJNSA_ILi8EEESG_EEENS5_IJSG_SB_EEEEEEEvNS4_8identityESZ_S19_vS1A_EENS_8epilogue10collective18CollectiveEpilogueINS1C_23Sm100TmaWarpSpecializedILi4ELi2ELi32ELb1ELb0EEEJSH_NS5_IJNSS_ISE_SB_EES1H_EEESI_SJ_SI_SJ_NS1C_6fusion15FusionCallbacksIS1G_NS1J_17LinearCombinationISI_fSI_fLNS_15FloatRoundStyleE2EEESH_S1I_JEEENS4_5SM1004TMEM4LOAD26SM100_TMEM_LOAD_16dp256b8xESZ_NS10_INS11_ILi3ELi4ELi3EEES14_NSS_INS5_IJS15_SE_EEENS5_IJSE_SB_EEEEEEENS4_17SM75_U32x4_LDSM_NENS4_14SM90_TMA_STOREES1X_NS4_17SM90_U32x4_STSM_NENS4_39AutoVectorizingCopyWithAssumedAlignmentILi128EEEEEEvvEEEEvNT_6ParamsE,(.L_x_176 - _ZN7cutlass13device_kernelINS_4gemm6kernel13GemmUniversalIN4cute5tupleIJiiiiEEENS1_10collective13CollectiveMmaINS1_35MainloopSm100TmaUmmaWarpSpecializedILi4ELi2ELi4ENS5_IJNS4_1CILi1EEESB_SB_EEEEENS5_IJNSA_ILi64EEENSA_ILi256EEENSA_ILi32EEEEEENS_6half_tENS5_IJlSB_lEEESI_SJ_NS4_8TiledMMAINS4_8MMA_AtomIJNS4_20SM100_MMA_F16BF16_SSISI_SI_fLi64ELi256ELNS4_4UMMA5MajorE0ELSO_0ELNSN_7ScaleInE0ELSP_0EEEEEENS4_6LayoutISC_NS5_IJNSA_ILi0EEEST_ST_EEEEENS5_IJNS4_10UnderscoreESW_SW_EEEEENS4_13SM90_TMA_LOADENS4_14ComposedLayoutINS4_7SwizzleILi2ELi4ELi3EEENS4_18smem_ptr_flag_bitsILi16EEENSS_INS5_IJNSA_ILi8EEESG_EEENS5_IJSG_SB_EEEEEEEvNS4_8identityESZ_S19_vS1A_EENS_8epilogue10collective18CollectiveEpilogueINS1C_23Sm100TmaWarpSpecializedILi4ELi2ELi32ELb1ELb0EEEJSH_NS5_IJNSS_ISE_SB_EES1H_EEESI_SJ_SI_SJ_NS1C_6fusion15FusionCallbacksIS1G_NS1J_17LinearCombinationISI_fSI_fLNS_15FloatRoundStyleE2EEESH_S1I_JEEENS4_5SM1004TMEM4LOAD26SM100_TMEM_LOAD_16dp256b8xESZ_NS10_INS11_ILi3ELi4ELi3EEES14_NSS_INS5_IJS15_SE_EEENS5_IJSE_SB_EEEEEEENS4_17SM75_U32x4_LDSM_NENS4_14SM90_TMA_STOREES1X_NS4_17SM90_U32x4_STSM_NENS4_39AutoVectorizingCopyWithAssumedAlignmentILi128EEEEEEvvEEEEvNT_6ParamsE)
        .other          _ZN7cutlass13device_kernelINS_4gemm6kernel13GemmUniversalIN4cute5tupleIJiiiiEEENS1_10collective13CollectiveMmaINS1_35MainloopSm100TmaUmmaWarpSpecializedILi4ELi2ELi4ENS5_IJNS4_1CILi1EEESB_SB_EEEEENS5_IJNSA_ILi64EEENSA_ILi256EEENSA_ILi32EEEEEENS_6half_tENS5_IJlSB_lEEESI_SJ_NS4_8TiledMMAINS4_8MMA_AtomIJNS4_20SM100_MMA_F16BF16_SSISI_SI_fLi64ELi256ELNS4_4UMMA5MajorE0ELSO_0ELNSN_7ScaleInE0ELSP_0EEEEEENS4_6LayoutISC_NS5_IJNSA_ILi0EEEST_ST_EEEEENS5_IJNS4_10UnderscoreESW_SW_EEEEENS4_13SM90_TMA_LOADENS4_14ComposedLayoutINS4_7SwizzleILi2ELi4ELi3EEENS4_18smem_ptr_flag_bitsILi16EEENSS_INS5_IJNSA_ILi8EEESG_EEENS5_IJSG_SB_EEEEEEEvNS4_8identityESZ_S19_vS1A_EENS_8epilogue10collective18CollectiveEpilogueINS1C_23Sm100TmaWarpSpecializedILi4ELi2ELi32ELb1ELb0EEEJSH_NS5_IJNSS_ISE_SB_EES1H_EEESI_SJ_SI_SJ_NS1C_6fusion15FusionCallbacksIS1G_NS1J_17LinearCombinationISI_fSI_fLNS_15FloatRoundStyleE2EEESH_S1I_JEEENS4_5SM1004TMEM4LOAD26SM100_TMEM_LOAD_16dp256b8xESZ_NS10_INS11_ILi3ELi4ELi3EEES14_NSS_INS5_IJS15_SE_EEENS5_IJSE_SB_EEEEEEENS4_17SM75_U32x4_LDSM_NENS4_14SM90_TMA_STOREES1X_NS4_17SM90_U32x4_STSM_NENS4_39AutoVectorizingCopyWithAssumedAlignmentILi128EEEEEEvvEEEEvNT_6ParamsE,@"STO_CUDA_ENTRY STV_DEFAULT"
_ZN7cutlass13device_kernelINS_4gemm6kernel13GemmUniversalIN4cute5tupleIJiiiiEEENS1_10collective13CollectiveMmaINS1_35MainloopSm100TmaUmmaWarpSpecializedILi4ELi2ELi4ENS5_IJNS4_1CILi1EEESB_SB_EEEEENS5_IJNSA_ILi64EEENSA_ILi256EEENSA_ILi32EEEEEENS_6half_tENS5_IJlSB_lEEESI_SJ_NS4_8TiledMMAINS4_8MMA_AtomIJNS4_20SM100_MMA_F16BF16_SSISI_SI_fLi64ELi256ELNS4_4UMMA5MajorE0ELSO_0ELNSN_7ScaleInE0ELSP_0EEEEEENS4_6LayoutISC_NS5_IJNSA_ILi0EEEST_ST_EEEEENS5_IJNS4_10UnderscoreESW_SW_EEEEENS4_13SM90_TMA_LOADENS4_14ComposedLayoutINS4_7SwizzleILi2ELi4ELi3EEENS4_18smem_ptr_flag_bitsILi16EEENSS_INS5_IJNSA_ILi8EEESG_EEENS5_IJSG_SB_EEEEEEEvNS4_8identityESZ_S19_vS1A_EENS_8epilogue10collective18CollectiveEpilogueINS1C_23Sm100TmaWarpSpecializedILi4ELi2ELi32ELb1ELb0EEEJSH_NS5_IJNSS_ISE_SB_EES1H_EEESI_SJ_SI_SJ_NS1C_6fusion15FusionCallbacksIS1G_NS1J_17LinearCombinationISI_fSI_fLNS_15FloatRoundStyleE2EEESH_S1I_JEEENS4_5SM1004TMEM4LOAD26SM100_TMEM_LOAD_16dp256b8xESZ_NS10_INS11_ILi3ELi4ELi3EEES14_NSS_INS5_IJS15_SE_EEENS5_IJSE_SB_EEEEEEENS4_17SM75_U32x4_LDSM_NENS4_14SM90_TMA_STOREES1X_NS4_17SM90_U32x4_STSM_NENS4_39AutoVectorizingCopyWithAssumedAlignmentILi128EEEEEEvvEEEEvNT_6ParamsE:
[----:B------:R-:W1:Y:S01]  /*0000*/  LDC R1, c[0x0][0x37c] ;  /* 0x0000df00ff017b82 */ /* 0x000e620000000800 */
[----:B------:R-:W2:Y:S01]  /*0010*/  S2R R101, SR_TID.X ;  /* 0x0000000000657919 */ /* 0x000ea20000002100 */
[----:B------:R-:W3:Y:S01]  /*0020*/  LDCU.64 UR4, c[0x0][0x890] ;  /* 0x00011200ff0477ac */ /* 0x000ee20008000a00 */
[----:B------:R-:W-:Y:S02]  /*0030*/  PRMT R88, RZ, 0x7610, R88 ;  /* 0x00007610ff587816 */ /* 0x000fe40000000058 */
[----:B------:R-:W-:Y:S01]  /*0040*/  ELECT P5, URZ, PT ;  /* 0x0000000000ff782f */ /* 0x000fe200038a0000 */
[----:B------:R-:W4:Y:S01]  /*0050*/  LDCU.64 UR46, c[0x0][0x358] ;  /* 0x00006b00ff2e77ac */ /* 0x000f220008000a00 */
[----:B---3--:R-:W-:-:S04]  /*0060*/  UISETP.NE.U32.AND UP0, UPT, UR4, URZ, UPT ;  /* 0x000000ff0400728c */ /* 0x008fc8000bf05070 */
[----:B------:R-:W-:Y:S01]  /*0070*/  UISETP.NE.AND.EX UP0, UPT, UR5, URZ, UPT, UP0 ;  /* 0x000000ff0500728c */ /* 0x000fe2000bf05300 */
[----:B--2---:R-:W-:-:S05]  /*0080*/  SHF.R.U32.HI R93, RZ, 0x5, R101 ;  /* 0x00000005ff5d7819 */ /* 0x004fca0000011665 */
[----:B------:R-:W2:Y:S02]  /*0090*/  SHFL.IDX PT, R0, R93, RZ, 0x1f ;  /* 0x00001fff5d007589 */ /* 0x000ea400000e0000 */
[----:B--2---:R-:W-:Y:S01]  /*00a0*/  R2UR UR8, R0 ;  /* 0x00000000000872ca */ /* 0x004fe200000e0000 */
[----:B-1--4-:R-:W-:-:S14]  /*00b0*/  BRA.U UP0, `(.L_x_0) ;  /* 0x00000001002c7547 */ /* 0x012fdc000b800000 */
[----:B------:R-:W1:Y:S02]  /*00c0*/  LDCU.64 UR6, c[0x0][0x888] ;  /* 0x00011100ff0677ac */ /* 0x000e640008000a00 */
[----:B-1----:R-:W-:-:S04]  /*00d0*/  UISETP.NE.U32.AND UP0, UPT, UR6, URZ, UPT ;  /* 0x000000ff0600728c */ /* 0x002fc8000bf05070 */
[----:B------:R-:W-:-:S09]  /*00e0*/  UISETP.NE.AND.EX UP0, UPT, UR7, URZ, UPT, UP0 ;  /* 0x000000ff0700728c */ /* 0x000fd2000bf05300 */
[----:B------:R-:W-:Y:S05]  /*00f0*/  BRA.U !UP0, `(.L_x_1) ;  /* 0x0000000108107547 */ /* 0x000fea000b800000 */
[----:B------:R-:W1:Y:S02]  /*0100*/  LDC.64 R2, c[0x0][0x888] ;  /* 0x00022200ff027b82 */ /* 0x000e640000000a00 */
[----:B-1----:R1:W5:Y:S01]  /*0110*/  LDG.E R49, desc[UR46][R2.64] ;  /* 0x0000002e02317981 */ /* 0x002362000c1e1900 */
[----:B------:R-:W-:Y:S01]  /*0120*/  HFMA2 R88, -RZ, RZ, 0, 5.9604644775390625e-08 ;  /* 0x00000001ff587431 */ /* 0x000fe200000001ff */
[----:B------:R-:W-:Y:S05]  /*0130*/  BRA `(.L_x_0) ;  /* 0x00000000000c7947 */ /* 0x000fea0003800000 */
.L_x_1:
[----:B------:R-:W1:Y:S01]  /*0140*/  LDCU UR6, c[0x0][0x880] ;  /* 0x00011000ff0677ac */ /* 0x000e620008000800 */
[----:B------:R-:W-:Y:S01]  /*0150*/  HFMA2 R88, -RZ, RZ, 0, 5.9604644775390625e-08 ;  /* 0x00000001ff587431 */ /* 0x000fe200000001ff */
[----:B-1----:R-:W-:-:S07]  /*0160*/  MOV R49, UR6 ;  /* 0x0000000600317c02 */ /* 0x002fce0008000f00 */
.L_x_0:
[----:B------:R-:W2:Y:S02]  /*0170*/  LDCU.64 UR6, c[0x0][0x8b0] ;  /* 0x00011600ff0677ac */ /* 0x000ea40008000a00 */
[----:B--2---:R-:W-:-:S04]  /*0180*/  UISETP.NE.U32.AND UP0, UPT, UR6, URZ, UPT ;  /* 0x000000ff0600728c */ /* 0x004fc8000bf05070 */
[----:B------:R-:W-:-:S09]  /*0190*/  UISETP.NE.AND.EX UP0, UPT, UR7, URZ, UPT, UP0 ;  /* 0x000000ff0700728c */ /* 0x000fd2000bf05300 */
[----:B------:R-:W-:Y:S05]  /*01a0*/  BRA.U UP0, `(.L_x_2) ;  /* 0x0000000100247547 */ /* 0x000fea000b800000 */
[----:B------:R-:W2:Y:S02]  /*01b0*/  LDCU.64 UR6, c[0x0][0x8a8] ;  /* 0x00011500ff0677ac */ /* 0x000ea40008000a00 */
[----:B--2---:R-:W-:-:S04]  /*01c0*/  UISETP.NE.U32.AND UP0, UPT, UR6, URZ, UPT ;  /* 0x000000ff0600728c */ /* 0x004fc8000bf05070 */
[----:B------:R-:W-:-:S09]  /*01d0*/  UISETP.NE.AND.EX UP0, UPT, UR7, URZ, UPT, UP0 ;  /* 0x000000ff0700728c */ /* 0x000fd2000bf05300 */
[----:B------:R-:W-:Y:S05]  /*01e0*/  BRA.U !UP0, `(.L_x_3) ;  /* 0x00000001080c7547 */ /* 0x000fea000b800000 */
[----:B-1----:R-:W1:Y:S02]  /*01f0*/  LDC.64 R2, c[0x0][0x8a8] ;  /* 0x00022a00ff027b82 */ /* 0x002e640000000a00 */
[----:B-1----:R2:W5:Y:S01]  /*0200*/  LDG.E R47, desc[UR46][R2.64] ;  /* 0x0000002e022f7981 */ /* 0x002562000c1e1900 */
[----:B------:R-:W-:Y:S05]  /*0210*/  BRA `(.L_x_2) ;  /* 0x0000000000087947 */ /* 0x000fea0003800000 */
.L_x_3:
[----:B------:R-:W2:Y:S02]  /*0220*/  LDCU UR6, c[0x0][0x8a0] ;  /* 0x00011400ff0677ac */ /* 0x000ea40008000800 */
[----:B--2---:R-:W-:Y:S02]  /*0230*/  MOV R47, UR6 ;  /* 0x00000006002f7c02 */ /* 0x004fe40008000f00 */
.L_x_2:
[----:B------:R-:W-:Y:S01]  /*0240*/  IMAD.U32 R0, RZ, RZ, UR8 ;  /* 0x00000008ff007e24 */ /* 0x000fe2000f8e00ff */
[----:B------:R-:W-:Y:S04]  /*0250*/  BSSY.RECONVERGENT B0, `(.L_x_4) ;  /* 0x000000c000007945 */ /* 0x000fe80003800200 */
[C---:B------:R-:W-:Y:S02]  /*0260*/  ISETP.NE.OR P1, PT, R0.reuse, 0x1, !P5 ;  /* 0x000000010000780c */ /* 0x040fe40006f25670 */
[----:B------:R-:W-:-:S11]  /*0270*/  ISETP.NE.OR P0, PT, R0, 0x3, !P5 ;  /* 0x000000030000780c */ /* 0x000fd60006f05670 */
[----:B------:R-:W-:Y:S05]  /*0280*/  @P1 BRA `(.L_x_5) ;  /* 0x0000000000201947 */ /* 0x000fea0003800000 */
[----:B------:R-:W3:Y:S02]  /*0290*/  LDCU.64 UR6, c[0x0][0x348] ;  /* 0x00006900ff0677ac */ /* 0x000ee40008000a00 */
[----:B---3--:R-:W-:Y:S02]  /*02a0*/  UIADD3 UR10, UP1, UPT, UR6, 0x80, URZ ;  /* 0x00000080060a7890 */ /* 0x008fe4000ff3e0ff */
[----:B------:R-:W-:Y:S02]  /*02b0*/  UIADD3 UR6, UP0, UPT, UR6, 0x180, URZ ;  /* 0x0000018006067890 */ /* 0x000fe4000ff1e0ff */
[----:B------:R-:W-:Y:S02]  /*02c0*/  UIADD3.X UR11, UPT, UPT, URZ, UR7, URZ, UP1, !UPT ;  /* 0x00000007ff0b7290 */ /* 0x000fe40008ffe4ff */
[----:B------:R-:W-:-:S07]  /*02d0*/  UIADD3.X UR7, UPT, UPT, URZ, UR7, URZ, UP0, !UPT ;  /* 0x00000007ff077290 */ /* 0x000fce00087fe4ff */
[----:B------:R3:W-:Y:S02]  /*02e0*/  UTMACCTL.PF [UR10] ;  /* 0x000000000a0079b9 */ /* 0x0007e40008040000 */
[----:B------:R3:W-:Y:S02]  /*02f0*/  UTMACCTL.PF [UR6] ;  /* 0x00000000060079b9 */ /* 0x0007e40008040000 */
[----:B---3--:R-:W-:Y:S01]  /*0300*/  NOP ;  /* 0x0000000000007918 */ /* 0x008fe20000000000 */
.L_x_5:
[----:B------:R-:W-:Y:S05]  /*0310*/  BSYNC.RECONVERGENT B0 ;  /* 0x0000000000007941 */ /* 0x000fea0003800200 */
.L_x_4:
[----:B------:R-:W-:Y:S04]  /*0320*/  BSSY.RECONVERGENT B0, `(.L_x_6) ;  /* 0x000000a000007945 */ /* 0x000fe80003800200 */
        /* <DEDUP_REMOVED lines=9> */
.L_x_7:
[----:B------:R-:W-:Y:S05]  /*03c0*/  BSYNC.RECONVERGENT B0 ;  /* 0x0000000000007941 */ /* 0x000fea0003800200 */
.L_x_6:
[----:B------:R-:W3:Y:S01]  /*03d0*/  LDCU.64 UR6, c[0x0][0x888] ;  /* 0x00011100ff0677ac */ /* 0x000ee20008000a00 */
[----:B------:R-:W-:Y:S02]  /*03e0*/  UISETP.EQ.U32.AND UP1, UPT, UR4, URZ, UPT ;  /* 0x000000ff0400728c */ /* 0x000fe4000bf22070 */
[----:B------:R-:W-:Y:S02]  /*03f0*/  UPLOP3.LUT UP2, UPT, UPT, UPT, UPT, 0x80, 0x8 ;  /* 0x000000000008789c */ /* 0x000fe40003f4f070 */
[----:B---3--:R-:W-:-:S04]  /*0400*/  UISETP.NE.U32.AND UP0, UPT, UR6, URZ, UPT ;  /* 0x000000ff0600728c */ /* 0x008fc8000bf05070 */
[----:B------:R-:W-:-:S04]  /*0410*/  UISETP.NE.AND.EX UP0, UPT, UR7, URZ, UPT, UP0 ;  /* 0x000000ff0700728c */ /* 0x000fc8000bf05300 */
[----:B------:R-:W-:-:S04]  /*0420*/  UISETP.EQ.OR.EX UP3, UPT, UR5, URZ, !UP0, UP1 ;  /* 0x000000ff0500728c */ /* 0x000fc8000c762710 */
[----:B------:R-:W-:-:S05]  /*0430*/  UP2UR UR50, UPR, URZ, 0x8 ;  /* 0x00000008ff327883 */ /* 0x000fca0008000000 */
[----:B------:R-:W-:Y:S07]  /*0440*/  BRA.U !UP3, `(.L_x_8) ;  /* 0x000000010b207547 */ /* 0x000fee000b800000 */
[----:B------:R-:W-:Y:S01]  /*0450*/  UISETP.NE.U32.AND UP2, UPT, UR4, URZ, UPT ;  /* 0x000000ff0400728c */ /* 0x000fe2000bf45070 */
[----:B-----5:R-:W-:Y:S01]  /*0460*/  FSETP.NEU.AND P0, PT, R49, RZ, PT ;  /* 0x000000ff3100720b */ /* 0x020fe20003f0d000 */
[----:B------:R-:W-:Y:S02]  /*0470*/  USEL UR4, URZ, 0xffffffff, UP0 ;  /* 0xffffffffff047887 */ /* 0x000fe40008000000 */
[----:B------:R-:W-:-:S10]  /*0480*/  UISETP.NE.AND.EX UP2, UPT, UR5, URZ, UPT, UP2 ;  /* 0x000000ff0500728c */ /* 0x000fd4000bf45320 */
[----:B------:R-:W-:Y:S01]  /*0490*/  VOTEU.ANY UP1, P0 ;  /* 0x0000000000ff7886 */ /* 0x000fe20000020100 */
[----:B------:R-:W-:-:S04]  /*04a0*/  @!UP2 USEL UR4, URZ, 0xffffffff, UP1 ;  /* 0xffffffffff04a887 */ /* 0x000fc80008800000 */
[----:B------:R-:W-:-:S04]  /*04b0*/  ULOP3.LUT UR4, UR4, 0x1, URZ, 0xc0, !UPT ;  /* 0x0000000104047892 */ /* 0x000fc8000f8ec0ff */
[----:B------:R-:W-:-:S11]  /*04c0*/  UISETP.NE.U32.AND UP2, UPT, UR4, 0x1, UPT ;  /* 0x000000010400788c */ /* 0x000fd6000bf45070 */
.L_x_8:
[----:B-12---:R-:W1:Y:S01]  /*04d0*/  SHFL.IDX PT, R2, R93, RZ, 0x1f ;  /* 0x00001fff5d027589 */ /* 0x006e6200000e0000 */
[----:B------:R-:W-:-:S04]  /*04e0*/  UISETP.NE.AND UP1, UPT, UR8, 0x2, UPT ;  /* 0x000000020800788c */ /* 0x000fc8000bf25270 */
[----:B------:R-:W-:Y:S01]  /*04f0*/  USEL UR6, URZ, 0x1, UP1 ;  /* 0x00000001ff067887 */ /* 0x000fe20008800000 */
[----:B-1----:R-:W-:-:S13]  /*0500*/  ISETP.NE.AND P0, PT, R2, RZ, PT ;  /* 0x000000ff0200720c */ /* 0x002fda0003f05270 */
[----:B------:R-:W-:Y:S05]  /*0510*/  @P0 BRA `(.L_x_9) ;  /* 0x0000000000480947 */ /* 0x000fea0003800000 */
[----:B------:R-:W1:Y:S01]  /*0520*/  S2UR UR5, SR_CgaCtaId ;  /* 0x00000000000579c3 */ /* 0x000e620000008800 */
[----:B------:R-:W-:Y:S01]  /*0530*/  UMOV UR7, 0x400 ;  /* 0x0000040000077882 */ /* 0x000fe20000000000 */
[----:B------:R-:W-:Y:S01]  /*0540*/  UMOV UR4, 0x1 ;  /* 0x0000000100047882 */ /* 0x000fe20000000000 */
[----:B------:R-:W-:Y:S01]  /*0550*/  ELECT P0, URZ, PT ;  /* 0x0000000000ff782f */ /* 0x000fe20003800000 */
[----:B------:R-:W-:-:S04]  /*0560*/  UIADD3 UR10, UPT, UPT, -UR4, 0x100000, URZ ;  /* 0x00100000040a7890 */ /* 0x000fc8000fffe1ff */
[----:B------:R-:W-:Y:S02]  /*0570*/  USHF.L.U32 UR11, UR10, 0xb, URZ ;  /* 0x0000000b0a0b7899 */ /* 0x000fe400080006ff */
[----:B------:R-:W-:Y:S02]  /*0580*/  USHF.L.U32 UR10, UR10, 0x1, URZ ;  /* 0x000000010a0a7899 */ /* 0x000fe400080006ff */
[----:B-1----:R-:W-:Y:S01]  /*0590*/  ULEA UR5, UR5, UR7, 0x18 ;  /* 0x0000000705057291 */ /* 0x002fe2000f8ec0ff */
[----:B------:R-:W1:Y:S11]  /*05a0*/  FENCE.VIEW.ASYNC.S ;  /* 0x00000000000073c6 */ /* 0x000e760000000000 */
[----:B-1----:R1:W2:Y:S01]  /*05b0*/  SYNCS.EXCH.64 URZ, [UR5], UR10 ;  /* 0x0000000a05ff75b2 */ /* 0x0022a20008000100 */
[----:B------:R1:W3:Y:S01]  /*05c0*/  SYNCS.EXCH.64 URZ, [UR5+0x20], UR10 ;  /* 0x0000200a05ff75b2 */ /* 0x0002e20008000100 */
[----:B------:R1:W4:Y:S01]  /*05d0*/  SYNCS.EXCH.64 URZ, [UR5+0x8], UR10 ;  /* 0x0000080a05ff75b2 */ /* 0x0003220008000100 */
[----:B------:R1:W1:Y:S01]  /*05e0*/  SYNCS.EXCH.64 URZ, [UR5+0x28], UR10 ;  /* 0x0000280a05ff75b2 */ /* 0x0002620008000100 */
[----:B------:R1:W1:Y:S01]  /*05f0*/  SYNCS.EXCH.64 URZ, [UR5+0x10], UR10 ;  /* 0x0000100a05ff75b2 */ /* 0x0002620008000100 */
[----:B------:R1:W1:Y:S01]  /*0600*/  SYNCS.EXCH.64 URZ, [UR5+0x30], UR10 ;  /* 0x0000300a05ff75b2 */ /* 0x0002620008000100 */
[----:B------:R1:W1:Y:S01]  /*0610*/  SYNCS.EXCH.64 URZ, [UR5+0x18], UR10 ;  /* 0x0000180a05ff75b2 */ /* 0x0002620008000100 */
[----:B------:R1:W1:Y:S01]  /*0620*/  SYNCS.EXCH.64 URZ, [UR5+0x38], UR10 ;  /* 0x0000380a05ff75b2 */ /* 0x0002620008000100 */
[----:B------:R-:W-:Y:S01]  /*0630*/  NOP ;  /* 0x0000000000007918 */ /* 0x000fe20000000000 */
.L_x_9:
[----:B------:R-:W2:Y:S01]  /*0640*/  SHFL.IDX PT, R2, R93, RZ, 0x1f ;  /* 0x00001fff5d027589 */ /* 0x000ea200000e0000 */
[----:B------:R-:W-:Y:S01]  /*0650*/  NOP ;  /* 0x0000000000007918 */ /* 0x000fe20000000000 */
[----:B--2---:R-:W-:-:S13]  /*0660*/  ISETP.NE.AND P0, PT, R2, 0x1, PT ;  /* 0x000000010200780c */ /* 0x004fda0003f05270 */
[----:B------:R-:W-:Y:S05]  /*0670*/  @P0 BRA `(.L_x_10) ;  /* 0x0000000000580947 */ /* 0x000fea0003800000 */
[----:B------:R-:W2:Y:S01]  /*0680*/  S2UR UR7, SR_CgaCtaId ;  /* 0x00000000000779c3 */ /* 0x000ea20000008800 */
[----:B------:R-:W-:Y:S01]  /*0690*/  UMOV UR9, 0x400 ;  /* 0x0000040000097882 */ /* 0x000fe20000000000 */
[----:B-1----:R-:W-:Y:S01]  /*06a0*/  UMOV UR5, 0x20 ;  /* 0x0000002000057882 */ /* 0x002fe20000000000 */
[----:B------:R-:W-:Y:S01]  /*06b0*/  UMOV UR4, 0x80 ;  /* 0x0000008000047882 */ /* 0x000fe20000000000 */
[----:B------:R-:W-:-:S04]  /*06c0*/  UIADD3 UR10, UPT, UPT, -UR5, 0x100000, URZ ;  /* 0x00100000050a7890 */ /* 0x000fc8000fffe1ff */
[----:B------:R-:W-:Y:S02]  /*06d0*/  USHF.L.U32 UR11, UR10, 0xb, URZ ;  /* 0x0000000b0a0b7899 */ /* 0x000fe400080006ff */
[----:B------:R-:W-:Y:S02]  /*06e0*/  USHF.L.U32 UR10, UR10, 0x1, URZ ;  /* 0x000000010a0a7899 */ /* 0x000fe400080006ff */
[----:B------:R-:W-:-:S04]  /*06f0*/  UIADD3 UR4, UPT, UPT, -UR4, 0x100000, URZ ;  /* 0x0010000004047890 */ /* 0x000fc8000fffe1ff */
[----:B------:R-:W-:Y:S02]  /*0700*/  USHF.L.U32 UR5, UR4, 0xb, URZ ;  /* 0x0000000b04057899 */ /* 0x000fe400080006ff */
[----:B------:R-:W-:Y:S01]  /*0710*/  USHF.L.U32 UR4, UR4, 0x1, URZ ;  /* 0x0000000104047899 */ /* 0x000fe200080006ff */
[----:B------:R-:W-:Y:S01]  /*0720*/  ELECT P0, URZ, PT ;  /* 0x0000000000ff782f */ /* 0x000fe20003800000 */
[----:B--2---:R-:W-:Y:S01]  /*0730*/  ULEA UR7, UR7, UR9, 0x18 ;  /* 0x0000000907077291 */ /* 0x004fe2000f8ec0ff */
[----:B------:R-:W1:Y:S11]  /*0740*/  FENCE.VIEW.ASYNC.S ;  /* 0x00000000000073c6 */ /* 0x000e760000000000 */
[----:B-1----:R2:W1:Y:S01]  /*0750*/  SYNCS.EXCH.64 URZ, [UR7+0x40], UR10 ;  /* 0x0000400a07ff75b2 */ /* 0x0024620008000100 */
[----:B------:R2:W1:Y:S01]  /*0760*/  SYNCS.EXCH.64 URZ, [UR7+0x60], UR4 ;  /* 0x0000600407ff75b2 */ /* 0x0004620008000100 */
[----:B------:R2:W1:Y:S01]  /*0770*/  SYNCS.EXCH.64 URZ, [UR7+0x48], UR10 ;  /* 0x0000480a07ff75b2 */ /* 0x0004620008000100 */
[----:B------:R2:W1:Y:S01]  /*0780*/  SYNCS.EXCH.64 URZ, [UR7+0x68], UR4 ;  /* 0x0000680407ff75b2 */ /* 0x0004620008000100 */
[----:B------:R2:W1:Y:S01]  /*0790*/  SYNCS.EXCH.64 URZ, [UR7+0x50], UR10 ;  /* 0x0000500a07ff75b2 */ /* 0x0004620008000100 */
[----:B------:R2:W1:Y:S01]  /*07a0*/  SYNCS.EXCH.64 URZ, [UR7+0x70], UR4 ;  /* 0x0000700407ff75b2 */ /* 0x0004620008000100 */
[----:B------:R2:W1:Y:S01]  /*07b0*/  SYNCS.EXCH.64 URZ, [UR7+0x58], UR10 ;  /* 0x0000580a07ff75b2 */ /* 0x0004620008000100 */
[----:B------:R2:W1:Y:S02]  /*07c0*/  SYNCS.EXCH.64 URZ, [UR7+0x78], UR4 ;  /* 0x0000780407ff75b2 */ /* 0x0004640008000100 */
[----:B--2---:R-:W-:Y:S01]  /*07d0*/  NOP ;  /* 0x0000000000007918 */ /* 0x004fe20000000000 */
.L_x_10:
[----:B------:R-:W2:Y:S01]  /*07e0*/  SHFL.IDX PT, R2, R93, RZ, 0x1f ;  /* 0x00001fff5d027589 */ /* 0x000ea200000e0000 */
[----:B------:R-:W-:Y:S01]  /*07f0*/  NOP ;  /* 0x0000000000007918 */ /* 0x000fe20000000000 */
[----:B--2---:R-:W-:-:S13]  /*0800*/  ISETP.NE.AND P0, PT, R2, 0x3, PT ;  /* 0x000000030200780c */ /* 0x004fda0003f05270 */
[----:B------:R-:W-:Y:S05]  /*0810*/  @P0 BRA `(.L_x_11) ;  /* 0x0000000000300947 */ /* 0x000fea0003800000 */
[----:B-1----:R-:W1:Y:S01]  /*0820*/  S2UR UR5, SR_CgaCtaId ;  /* 0x00000000000579c3 */ /* 0x002e620000008800 */
        /* <DEDUP_REMOVED lines=8> */
[----:B-1----:R2:W1:Y:S01]  /*08b0*/  SYNCS.EXCH.64 URZ, [UR5+0x80], UR10 ;  /* 0x0000800a05ff75b2 */ /* 0x0024620008000100 */
[----:B------:R2:W1:Y:S02]  /*08c0*/  SYNCS.EXCH.64 URZ, [UR5+0x88], UR10 ;  /* 0x0000880a05ff75b2 */ /* 0x0004640008000100 */
[----:B--2---:R-:W-:Y:S01]  /*08d0*/  NOP ;  /* 0x0000000000007918 */ /* 0x004fe20000000000 */
.L_x_11:
[----:B------:R-:W2:Y:S01]  /*08e0*/  SHFL.IDX PT, R2, R93, RZ, 0x1f ;  /* 0x00001fff5d027589 */ /* 0x000ea200000e0000 */
[----:B------:R-:W-:Y:S01]  /*08f0*/  NOP ;  /* 0x0000000000007918 */ /* 0x000fe20000000000 */
[----:B--2---:R-:W-:-:S13]  /*0900*/  ISETP.NE.AND P0, PT, R2, 0x4, PT ;  /* 0x000000040200780c */ /* 0x004fda0003f05270 */
[----:B------:R-:W-:Y:S05]  /*0910*/  @P0 BRA `(.L_x_12) ;  /* 0x00000000004c0947 */ /* 0x000fea0003800000 */
[----:B-1----:R-:W1:Y:S01]  /*0920*/  S2UR UR5, SR_CgaCtaId ;  /* 0x00000000000579c3 */ /* 0x002e620000008800 */
[----:B------:R-:W-:Y:S01]  /*0930*/  UMOV UR9, 0x100 ;  /* 0x0000010000097882 */ /* 0x000fe20000000000 */
[----:B------:R-:W-:Y:S01]  /*0940*/  UMOV UR7, 0x400 ;  /* 0x0000040000077882 */ /* 0x000fe20000000000 */
[----:B------:R-:W-:Y:S01]  /*0950*/  USEL UR9, UR9, 0xe0, UP2 ;  /* 0x000000e009097887 */ /* 0x000fe20009000000 */
[----:B------:R-:W-:Y:S01]  /*0960*/  UMOV UR4, 0x1 ;  /* 0x0000000100047882 */ /* 0x000fe20000000000 */
[----:B------:R-:W-:Y:S01]  /*0970*/  ELECT P0, URZ, PT ;  /* 0x0000000000ff782f */ /* 0x000fe20003800000 */
[----:B------:R-:W-:-:S04]  /*0980*/  UIADD3 UR10, UPT, UPT, -UR4, 0x100000, URZ ;  /* 0x00100000040a7890 */ /* 0x000fc8000fffe1ff */
[----:B------:R-:W-:Y:S02]  /*0990*/  USHF.L.U32 UR11, UR10, 0xb, URZ ;  /* 0x0000000b0a0b7899 */ /* 0x000fe400080006ff */
[----:B------:R-:W-:Y:S02]  /*09a0*/  USHF.L.U32 UR10, UR10, 0x1, URZ ;  /* 0x000000010a0a7899 */ /* 0x000fe400080006ff */
[----:B------:R-:W-:-:S04]  /*09b0*/  UIADD3 UR12, UPT, UPT, -UR9, 0x100000, URZ ;  /* 0x00100000090c7890 */ /* 0x000fc8000fffe1ff */
[----:B------:R-:W-:Y:S02]  /*09c0*/  USHF.L.U32 UR13, UR12, 0xb, URZ ;  /* 0x0000000b0c0d7899 */ /* 0x000fe400080006ff */
[----:B------:R-:W-:Y:S02]  /*09d0*/  USHF.L.U32 UR12, UR12, 0x1, URZ ;  /* 0x000000010c0c7899 */ /* 0x000fe400080006ff */
[----:B-1----:R-:W-:Y:S01]  /*09e0*/  ULEA UR5, UR5, UR7, 0x18 ;  /* 0x0000000705057291 */ /* 0x002fe2000f8ec0ff */
[----:B------:R-:W1:Y:S11]  /*09f0*/  FENCE.VIEW.ASYNC.S ;  /* 0x00000000000073c6 */ /* 0x000e760000000000 */
[----:B-1----:R2:W1:Y:S01]  /*0a00*/  SYNCS.EXCH.64 URZ, [UR5+0x90], UR10 ;  /* 0x0000900a05ff75b2 */ /* 0x0024620008000100 */
[----:B------:R2:W1:Y:S01]  /*0a10*/  SYNCS.EXCH.64 URZ, [UR5+0xa0], UR12 ;  /* 0x0000a00c05ff75b2 */ /* 0x0004620008000100 */
[----:B------:R2:W1:Y:S01]  /*0a20*/  SYNCS.EXCH.64 URZ, [UR5+0x98], UR10 ;  /* 0x0000980a05ff75b2 */ /* 0x0004620008000100 */
[----:B------:R2:W1:Y:S02]  /*0a30*/  SYNCS.EXCH.64 URZ, [UR5+0xa8], UR12 ;  /* 0x0000a80c05ff75b2 */ /* 0x0004640008000100 */
[----:B--2---:R-:W-:Y:S01]  /*0a40*/  NOP ;  /* 0x0000000000007918 */ /* 0x004fe20000000000 */
.L_x_12:
        /* <DEDUP_REMOVED lines=26> */
.L_x_13:
        /* <DEDUP_REMOVED lines=18> */
.L_x_14:
[----:B-1----:R-:W1:Y:S01]  /*0d10*/  S2UR UR5, SR_CTAID.X ;  /* 0x00000000000579c3 */ /* 0x002e620000002500 */
[----:B------:R-:W-:-:S05]  /*0d20*/  CS2R.32 R87, SR_CgaSize ;  /* 0x0000000000577805 */ /* 0x000fca0000008a00 */
[----:B------:R-:W-:-:S05]  /*0d30*/  IMAD R87, R87, -0xa0, RZ ;  /* 0xffffff6057577824 */ /* 0x000fca00078e02ff */
[----:B------:R-:W-:-:S14]  /*0d40*/  R2UR UR9, R87 ;  /* 0x00000000570972ca */ /* 0x000fdc00000e0000 */
[----:B------:R-:W2:Y:S01]  /*0d50*/  LDCU UR9, c[0x0][UR9+0x2b0] ;  /* 0x00005600090977ac */ /* 0x000ea20008000800 */
[----:B------:R-:W-:Y:S01]  /*0d60*/  NOP ;  /* 0x0000000000007918 */ /* 0x000fe20000000000 */
[----:B------:R-:W-:-:S05]  /*0d70*/  CS2R.32 R87, SR_CgaSize ;  /* 0x0000000000577805 */ /* 0x000fca0000008a00 */
[----:B------:R-:W-:-:S05]  /*0d80*/  IMAD R87, R87, -0xa0, RZ ;  /* 0xffffff6057577824 */ /* 0x000fca00078e02ff */
[----:B------:R-:W-:-:S14]  /*0d90*/  R2UR UR7, R87 ;  /* 0x00000000570772ca */ /* 0x000fdc00000e0000 */
[----:B------:R-:W3:Y:S01]  /*0da0*/  LDCU UR7, c[0x0][UR7+0x2b4] ;  /* 0x00005680070777ac */ /* 0x000ee20008000800 */
[----:B------:R-:W4:Y:S08]  /*0db0*/  S2UR UR4, SR_CTAID.Y ;  /* 0x00000000000479c3 */ /* 0x000f300000002600 */
[----:B------:R-:W3:Y:S01]  /*0dc0*/  LDC R10, c[0x0][0xb24] ;  /* 0x0002c900ff0a7b82 */ /* 0x000ee20000000800 */
[----:B-1----:R-:W-:-:S02]  /*0dd0*/  I2FP.F32.U32 R87, UR5 ;  /* 0x0000000500577c45 */ /* 0x002fc40008201000 */
[----:B------:R-:W-:-:S05]  /*0de0*/  CS2R.32 R3, SR_CgaSize ;  /* 0x0000000000037805 */ /* 0x000fca0000008a00 */
[----:B------:R-:W-:-:S06]  /*0df0*/  IMAD R3, R3, -0xa0, RZ ;  /* 0xffffff6003037824 */ /* 0x000fcc00078e02ff */
[----:B------:R-:W1:Y:S01]  /*0e00*/  LDC R3, c[0x0][R3+0x2a0] ;  /* 0x0000a80003037b82 */ /* 0x000e620000000800 */
[----:B------:R-:W-:Y:S01]  /*0e10*/  MOV R15, UR5 ;  /* 0x00000005000f7c02 */ /* 0x000fe20008000f00 */
[----:B--2---:R-:W-:Y:S01]  /*0e20*/  FMUL R87, R87, UR9 ;  /* 0x0000000957577c20 */ /* 0x004fe20008400000 */
[----:B----4-:R-:W-:Y:S02]  /*0e30*/  I2FP.F32.U32 R86, UR4 ;  /* 0x0000000400567c45 */ /* 0x010fe40008201000 */
[----:B------:R-:W-:-:S05]  /*0e40*/  CS2R.32 R2, SR_CgaSize ;  /* 0x0000000000027805 */ /* 0x000fca0000008a00 */
[----:B------:R-:W-:-:S06]  /*0e50*/  IMAD R2, R2, -0xa0, RZ ;  /* 0xffffff6002027824 */ /* 0x000fcc00078e02ff */
[----:B------:R-:W2:Y:S01]  /*0e60*/  LDC R2, c[0x0][R2+0x2a4] ;  /* 0x0000a90002027b82 */ /* 0x000ea20000000800 */
[----:B------:R-:W-:Y:S01]  /*0e70*/  MOV R14, UR4 ;  /* 0x00000004000e7c02 */ /* 0x000fe20008000f00 */
[----:B------:R-:W4:Y:S01]  /*0e80*/  F2I.U32.TRUNC.NTZ R87, R87 ;  /* 0x0000005700577305 */ /* 0x000f22000020f000 */
[----:B---3--:R-:W-:-:S05]  /*0e90*/  FMUL R86, R86, UR7 ;  /* 0x0000000756567c20 */ /* 0x008fca0008400000 */
[----:B------:R-:W-:Y:S01]  /*0ea0*/  BAR.SYNC.DEFER_BLOCKING 0x0 ;  /* 0x0000000000007b1d */ /* 0x000fe20000010000 */
[----:B------:R-:W-:-:S05]  /*0eb0*/  ISETP.GE.AND P0, PT, R10, 0x1, PT ;  /* 0x000000010a00780c */ /* 0x000fca0003f06270 */
[----:B------:R-:W3:Y:S02]  /*0ec0*/  F2I.U32.TRUNC.NTZ R86, R86 ;  /* 0x0000005600567305 */ /* 0x000ee4000020f000 */
[----:B------:R-:W2:Y:S01]  /*0ed0*/  S2UR UR36, SR_CTAID.Z ;  /* 0x00000000002479c3 */ /* 0x000ea20000002700 */
[----:B----4-:R-:W-:-:S05]  /*0ee0*/  IADD3 R87, PT, PT, -R87, RZ, RZ ;  /* 0x000000ff57577210 */ /* 0x010fca0007ffe1ff */
[----:B-1----:R-:W-:Y:S01]  /*0ef0*/  IMAD R87, R3, R87, UR5 ;  /* 0x0000000503577e24 */ /* 0x002fe2000f8e0257 */
[----:B---3--:R-:W-:-:S05]  /*0f00*/  IADD3 R86, PT, PT, -R86, RZ, RZ ;  /* 0x000000ff56567210 */ /* 0x008fca0007ffe1ff */
[----:B--2---:R-:W-:Y:S01]  /*0f10*/  IMAD R86, R2, R86, UR4 ;  /* 0x0000000402567e24 */ /* 0x004fe2000f8e0256 */
[----:B------:R-:W-:Y:S06]  /*0f20*/  @!P0 BRA `(.L_x_15) ;  /* 0x0000000000b88947 */ /* 0x000fec0003800000 */
[----:B------:R-:W1:Y:S01]  /*0f30*/  LDC.64 R4, c[0x0][0xb18] ;  /* 0x0002c600ff047b82 */ /* 0x000e620000000a00 */
[----:B------:R-:W-:-:S07]  /*0f40*/  ISETP.NE.AND P0, PT, R10, 0x1, PT ;  /* 0x000000010a00780c */ /* 0x000fce0003f05270 */
[----:B------:R-:W2:Y:S08]  /*0f50*/  LDC R9, c[0x0][0xb0c] ;  /* 0x0002c300ff097b82 */ /* 0x000eb00000000800 */
[----:B------:R-:W3:Y:S08]  /*0f60*/  LDC R12, c[0x0][0x370] ;  /* 0x0000dc00ff0c7b82 */ /* 0x000ef00000000800 */
[----:B------:R-:W4:Y:S01]  /*0f70*/  LDC R11, c[0x0][0x374] ;  /* 0x0000dd00ff0b7b82 */ /* 0x000f220000000800 */
[----:B-1----:R-:W-:-:S07]  /*0f80*/  ISETP.NE.AND P1, PT, R4, 0x1, PT ;  /* 0x000000010400780c */ /* 0x002fce0003f25270 */
[----:B------:R-:W3:Y:S01]  /*0f90*/  LDC.64 R6, c[0x0][0xb10] ;  /* 0x0002c400ff067b82 */ /* 0x000ee20000000a00 */
[----:B--2---:R-:W-:-:S07]  /*0fa0*/  ISETP.NE.AND P2, PT, R9, 0x1, PT ;  /* 0x000000010900780c */ /* 0x004fce0003f45270 */
[----:B------:R-:W1:Y:S08]  /*0fb0*/  LDC R8, c[0x0][0xb20] ;  /* 0x0002c800ff087b82 */ /* 0x000e700000000800 */
[----:B------:R-:W2:Y:S01]  /*0fc0*/  LDC.64 R2, c[0x0][0xb28] ;  /* 0x0002ca00ff027b82 */ /* 0x000ea20000000a00 */
[----:B----4-:R-:W-:-:S04]  /*0fd0*/  IMAD.HI.U32 R13, R11, R5, RZ ;  /* 0x000000050b0d7227 */ /* 0x010fc800078e00ff */
[----:B------:R-:W-:-:S04]  /*0fe0*/  IMAD.HI.U32 R5, R14, R5, RZ ;  /* 0x000000050e057227 */ /* 0x000fc800078e00ff */
[----:B---3--:R-:W-:-:S05]  /*0ff0*/  IMAD.HI.U32 R16, R12, R6, RZ ;  /* 0x000000060c107227 */ /* 0x008fca00078e00ff */
[-C--:B------:R-:W-:Y:S01]  /*1000*/  @P2 SHF.R.U32.HI R12, RZ, R7.reuse, R16 ;  /* 0x00000007ff0c2219 */ /* 0x080fe20000011610 */
[----:B------:R-:W-:Y:S01]  /*1010*/  IMAD.HI.U32 R16, R15, R6, RZ ;  /* 0x000000060f107227 */ /* 0x000fe200078e00ff */
[-C--:B-1----:R-:W-:Y:S02]  /*1020*/  @P1 SHF.R.U32.HI R11, RZ, R8.reuse, R13 ;  /* 0x00000008ff0b1219 */ /* 0x082fe4000001160d */
[----:B------:R-:W-:Y:S02]  /*1030*/  SHF.R.U32.HI R5, RZ, R8, R5 ;  /* 0x00000008ff057219 */ /* 0x000fe40000011605 */
[----:B------:R-:W-:Y:S02]  /*1040*/  SHF.R.U32.HI R16, RZ, R7, R16 ;  /* 0x00000007ff107219 */ /* 0x000fe40000011610 */
[----:B------:R-:W-:Y:S01]  /*1050*/  SEL R5, R14, R5, !P1 ;  /* 0x000000050e057207 */ /* 0x000fe20004800000 */
[----:B--2---:R-:W-:Y:S01]  /*1060*/  IMAD.HI.U32 R13, R11, R2, RZ ;  /* 0x000000020b0d7227 */ /* 0x004fe200078e00ff */
[----:B------:R-:W-:-:S03]  /*1070*/  SEL R16, R15, R16, !P2 ;  /* 0x000000100f107207 */ /* 0x000fc60005000000 */
[----:B------:R-:W-:Y:S01]  /*1080*/  IMAD.HI.U32 R6, R12, R2, RZ ;  /* 0x000000020c067227 */ /* 0x000fe200078e00ff */
[----:B------:R-:W-:-:S04]  /*1090*/  @P0 SHF.R.U32.HI R11, RZ, R3, R13 ;  /* 0x00000003ff0b0219 */ /* 0x000fc8000001160d */
[----:B------:R-:W-:Y:S01]  /*10a0*/  @P0 SHF.R.U32.HI R12, RZ, R3, R6 ;  /* 0x00000003ff0c0219 */ /* 0x000fe20000011606 */
[----:B------:R-:W-:-:S04]  /*10b0*/  IMAD R11, R11, R10, RZ ;  /* 0x0000000a0b0b7224 */ /* 0x000fc800078e02ff */
[----:B------:R-:W-:Y:S01]  /*10c0*/  IMAD R6, R12, R10, RZ ;  /* 0x0000000a0c067224 */ /* 0x000fe200078e02ff */
[----:B------:R-:W-:-:S04]  /*10d0*/  ISETP.GE.AND P1, PT, R5, R11, PT ;  /* 0x0000000b0500720c */ /* 0x000fc80003f26270 */
[----:B------:R-:W-:Y:S01]  /*10e0*/  ISETP.GE.OR P1, PT, R16, R6, P1 ;  /* 0x000000061000720c */ /* 0x000fe20000f26670 */
[----:B------:R-:W-:-:S05]  /*10f0*/  IMAD.HI.U32 R6, R5, R2, RZ ;  /* 0x0000000205067227 */ /* 0x000fca00078e00ff */
[----:B------:R-:W-:-:S04]  /*1100*/  SHF.R.U32.HI R6, RZ, R3, R6 ;  /* 0x00000003ff067219 */ /* 0x000fc80000011606 */
[----:B------:R-:W-:-:S03]  /*1110*/  SEL R6, R5, R6, !P0 ;  /* 0x0000000605067207 */ /* 0x000fc60004000000 */
[----:B------:R-:W-:Y:S01]  /*1120*/  @!P1 IMAD.HI.U32 R7, R16, R2, RZ ;  /* 0x0000000210079227 */ /* 0x000fe200078e00ff */
[----:B------:R-:W-:-:S04]  /*1130*/  IADD3 R2, PT, PT, -R6, RZ, RZ ;  /* 0x000000ff06027210 */ /* 0x000fc80007ffe1ff */
[----:B------:R-:W-:Y:S01]  /*1140*/  @!P1 SHF.R.U32.HI R3, RZ, R3, R7 ;  /* 0x00000003ff039219 */ /* 0x000fe20000011607 */
[----:B------:R-:W-:Y:S01]  /*1150*/  IMAD R2, R10, R2, R5 ;  /* 0x000000020a027224 */ /* 0x000fe200078e0205 */
[----:B------:R-:W-:Y:S02]  /*1160*/  IADD3 R7, PT, PT, -R5, RZ, RZ ;  /* 0x000000ff05077210 */ /* 0x000fe40007ffe1ff */
[----:B------:R-:W-:-:S03]  /*1170*/  @!P1 SEL R3, R16, R3, !P0 ;  /* 0x0000000310039207 */ /* 0x000fc60004000000 */
[----:B------:R-:W-:Y:S02]  /*1180*/  IMAD R7, R4, R7, R14 ;  /* 0x0000000704077224 */ /* 0x000fe400078e020e */
[--C-:B------:R-:W-:Y:S02]  /*1190*/  @!P1 IMAD.IADD R6, R6, 0x1, -R3.reuse ;  /* 0x0000000106069824 */ /* 0x100fe400078e0a03 */
[----:B------:R-:W-:Y:S01]  /*11a0*/  @!P1 IMAD R3, R2, R12, R3 ;  /* 0x0000000c02039224 */ /* 0x000fe200078e0203 */
[----:B------:R-:W-:Y:S01]  /*11b0*/  IADD3 R2, PT, PT, -R16, RZ, RZ ;  /* 0x000000ff10027210 */ /* 0x000fe20007ffe1ff */
[----:B------:R-:W-:Y:S02]  /*11c0*/  @!P1 IMAD R5, R6, R10, R16 ;  /* 0x0000000a06059224 */ /* 0x000fe400078e0210 */
[----:B------:R-:W-:Y:S02]  /*11d0*/  @!P1 IMAD.MOV.U32 R16, RZ, RZ, R3 ;  /* 0x000000ffff109224 */ /* 0x000fe400078e0003 */
[----:B------:R-:W-:-:S02]  /*11e0*/  IMAD R2, R9, R2, R15 ;  /* 0x0000000209027224 */ /* 0x000fc400078e020f */
[----:B------:R-:W-:Y:S02]  /*11f0*/  IMAD R14, R5, R4, R7 ;  /* 0x00000004050e7224 */ /* 0x000fe400078e0207 */
[----:B------:R-:W-:Y:S02]  /*1200*/  IMAD R15, R16, R9, R2 ;  /* 0x00000009100f7224 */ /* 0x000fe400078e0202 */
.L_x_15:
[----:B------:R-:W1:Y:S01]  /*1210*/  LDCU UR4, c[0x0][0xb30] ;  /* 0x00016600ff0477ac */ /* 0x000e620008000800 */
[----:B------:R-:W2:Y:S08]  /*1220*/  S2UR UR37, SR_CgaCtaId ;  /* 0x00000000002579c3 */ /* 0x000eb00000008800 */
[----:B------:R-:W3:Y:S01]  /*1230*/  LDC R40, c[0x0][0xb24] ;  /* 0x0002c900ff287b82 */ /* 0x000ee20000000800 */
[----:B-1----:R-:W-:-:S09]  /*1240*/  UISETP.NE.AND UP1, UPT, UR4, 0x1, UPT ;  /* 0x000000010400788c */ /* 0x002fd2000bf25270 */
[----:B--2---:R-:W-:Y:S05]  /*1250*/  BRA.U UP1, `(.L_x_16) ;  /* 0x0000000101407547 */ /* 0x004fea000b800000 */
[----:B------:R-:W1:Y:S08]  /*1260*/  LDC.64 R4, c[0x0][0xb10] ;  /* 0x0002c400ff047b82 */ /* 0x000e700000000a00 */
[----:B------:R-:W2:Y:S08]  /*1270*/  LDC.64 R2, c[0x0][0xb18] ;  /* 0x0002c600ff027b82 */ /* 0x000eb00000000a00 */
[----:B------:R-:W4:Y:S08]  /*1280*/  LDC R6, c[0x0][0xb20] ;  /* 0x0002c800ff067b82 */ /* 0x000f300000000800 */
[----:B------:R-:W3:Y:S01]  /*1290*/  LDC R7, c[0x0][0xb0c] ;  /* 0x0002c300ff077b82 */ /* 0x000ee20000000800 */
[----:B-1----:R-:W-:-:S05]  /*12a0*/  IMAD.HI.U32 R4, R15, R4, RZ ;  /* 0x000000040f047227 */ /* 0x002fca00078e00ff */
[----:B------:R-:W-:Y:S01]  /*12b0*/  SHF.R.U32.HI R4, RZ, R5, R4 ;  /* 0x00000005ff047219 */ /* 0x000fe20000011604 */
[----:B--2---:R-:W-:Y:S01]  /*12c0*/  IMAD.HI.U32 R3, R14, R3, RZ ;  /* 0x000000030e037227 */ /* 0x004fe200078e00ff */
[----:B------:R-:W-:-:S04]  /*12d0*/  ISETP.NE.AND P0, PT, R2, 0x1, PT ;  /* 0x000000010200780c */ /* 0x000fc80003f05270 */
[----:B----4-:R-:W-:-:S04]  /*12e0*/  SHF.R.U32.HI R3, RZ, R6, R3 ;  /* 0x00000006ff037219 */ /* 0x010fc80000011603 */
[----:B------:R-:W-:Y:S02]  /*12f0*/  SEL R3, R14, R3, !P0 ;  /* 0x000000030e037207 */ /* 0x000fe40004000000 */
[----:B---3--:R-:W-:-:S04]  /*1300*/  ISETP.NE.AND P1, PT, R7, 0x1, PT ;  /* 0x000000010700780c */ /* 0x008fc80003f25270 */
[----:B------:R-:W-:-:S05]  /*1310*/  SEL R4, R15, R4, !P1 ;  /* 0x000000040f047207 */ /* 0x000fca0004800000 */
[----:B------:R-:W-:Y:S02]  /*1320*/  IMAD.IADD R5, R3, 0x1, -R4 ;  /* 0x0000000103057824 */ /* 0x000fe400078e0a04 */
[----:B------:R-:W-:Y:S02]  /*1330*/  IMAD.IADD R3, R4, 0x1, -R3 ;  /* 0x0000000104037824 */ /* 0x000fe400078e0a03 */
[----:B------:R-:W-:Y:S02]  /*1340*/  IMAD R15, R5, R7, R15 ;  /* 0x00000007050f7224 */ /* 0x000fe400078e020f */
[----:B------:R-:W-:-:S07]  /*1350*/  IMAD R14, R3, R2, R14 ;  /* 0x00000002030e7224 */ /* 0x000fce00078e020e */
.L_x_16:
[----:B------:R-:W-:Y:S01]  /*1360*/  BAR.SYNC.DEFER_BLOCKING 0x0 ;  /* 0x0000000000007b1d */ /* 0x000fe20000010000 */
[----:B------:R-:W-:Y:S01]  /*1370*/  UISETP.NE.AND UP1, UPT, UR8, 0x2, UPT ;  /* 0x000000020800788c */ /* 0x000fe2000bf25270 */
[----:B------:R-:W-:Y:S02]  /*1380*/  ISETP.NE.OR P5, PT, R0, 0x2, !P5 ;  /* 0x000000020000780c */ /* 0x000fe40006fa5670 */
[----:B------:R-:W-:-:S06]  /*1390*/  LOP3.LUT R2, R101, 0x1f, RZ, 0xc0, !PT ;  /* 0x0000001f65027812 */ /* 0x000fcc00078ec0ff */
[----:B------:R-:W-:Y:S05]  /*13a0*/  BRA.U UP1, `(.L_x_17) ;  /* 0x00000011015c7547 */ /* 0x000fea000b800000 */
[----:B------:R-:W1:Y:S01]  /*13b0*/  LDCU UR13, c[0x0][0x38c] ;  /* 0x00007180ff0d77ac */ /* 0x000e620008000800 */
[----:B------:R-:W2:Y:S01]  /*13c0*/  LDC R8, c[0x0][0x370] ;  /* 0x0000dc00ff087b82 */ /* 0x000ea20000000800 */
[----:B------:R-:W-:Y:S01]  /*13d0*/  PLOP3.LUT P1, PT, PT, PT, UP2, 0x80, 0x8 ;  /* 0x000000000008781c */ /* 0x000fe20003f2f028 */
[----:B------:R-:W-:Y:S01]  /*13e0*/  IMAD.MOV.U32 R17, RZ, RZ, 0x1 ;  /* 0x00000001ff117424 */ /* 0x000fe200078e00ff */
[----:B------:R-:W-:Y:S01]  /*13f0*/  ISETP.EQ.OR P4, PT, R2, RZ, P5 ;  /* 0x000000ff0200720c */ /* 0x000fe20002f82670 */
[----:B------:R-:W-:Y:S01]  /*1400*/  IMAD.MOV.U32 R16, RZ, RZ, RZ ;  /* 0x000000ffff107224 */ /* 0x000fe200078e00ff */
[----:B------:R-:W-:Y:S02]  /*1410*/  PLOP3.LUT P1, PT, P1, PT, PT, 0x8, 0x80 ;  /* 0x000000000080781c */ /* 0x000fe40000f2e170 */
[----:B------:R-:W-:Y:S01]  /*1420*/  CS2R R12, SRZ ;  /* 0x00000000000c7805 */ /* 0x000fe2000001ff00 */
[----:B------:R-:W-:Y:S01]  /*1430*/  IMAD.MOV.U32 R11, RZ, RZ, 0x1 ;  /* 0x00000001ff0b7424 */ /* 0x000fe200078e00ff */
[----:B------:R-:W4:Y:S01]  /*1440*/  LDC R0, c[0x0][0x374] ;  /* 0x0000dd00ff007b82 */ /* 0x000f220000000800 */
[----:B------:R-:W2:Y:S01]  /*1450*/  LDCU.64 UR22, c[0x0][0x348] ;  /* 0x00006900ff1677ac */ /* 0x000ea20008000a00 */
[----:B------:R-:W-:Y:S01]  /*1460*/  UMOV UR6, URZ ;  /* 0x000000ff00067c82 */ /* 0x000fe20008000000 */
[----:B-1----:R-:W-:-:S04]  /*1470*/  UIADD3 UR5, UPT, UPT, UR13, 0x1f, URZ ;  /* 0x0000001f0d057890 */ /* 0x002fc8000fffe0ff */
[----:B------:R-:W-:-:S04]  /*1480*/  USHF.R.S32.HI UR4, URZ, 0x1f, UR5 ;  /* 0x0000001fff047899 */ /* 0x000fc80008011405 */
[----:B------:R-:W-:-:S04]  /*1490*/  ULEA.HI UR4, UR4, UR5, URZ, 0x5 ;  /* 0x0000000504047291 */ /* 0x000fc8000f8f28ff */
[----:B------:R-:W-:Y:S02]  /*14a0*/  USHF.R.S32.HI UR15, URZ, 0x5, UR4 ;  /* 0x00000005ff0f7899 */ /* 0x000fe40008011404 */
[----:B------:R-:W-:Y:S02]  /*14b0*/  UIADD3 UR4, UPT, UPT, UR13, -0x1, URZ ;  /* 0xffffffff0d047890 */ /* 0x000fe4000fffe0ff */
[----:B------:R-:W-:Y:S02]  /*14c0*/  UISETP.LT.U32.AND UP0, UPT, UR15, 0x4, UPT ;  /* 0x000000040f00788c */ /* 0x000fe4000bf01070 */
[----:B------:R-:W-:Y:S02]  /*14d0*/  UISETP.GE.U32.AND UP1, UPT, UR4, -0x3f, UPT ;  /* 0xffffffc10400788c */ /* 0x000fe4000bf26070 */
[----:B------:R-:W-:Y:S02]  /*14e0*/  USEL UR14, UR15, 0x4, UP0 ;  /* 0x000000040f0e7887 */ /* 0x000fe40008000000 */
[----:B------:R-:W-:-:S02]  /*14f0*/  UIADD3 UR13, UPT, UPT, UR13, 0x3e, URZ ;  /* 0x0000003e0d0d7890 */ /* 0x000fc4000fffe0ff */
[----:B------:R-:W-:Y:S02]  /*1500*/  UIADD3 UR5, UPT, UPT, UR14, -0x1, URZ ;  /* 0xffffffff0e057890 */ /* 0x000fe4000fffe0ff */
[----:B------:R-:W-:-:S03]  /*1510*/  UIADD3 UR7, UPT, UPT, UR15, -UR14, URZ ;  /* 0x8000000e0f077290 */ /* 0x000fc6000fffe0ff */
[----:B------:R-:W-:-:S04]  /*1520*/  @UP1 UIADD3 UR5, UPT, UPT, UR14, URZ, URZ ;  /* 0x000000ff0e051290 */ /* 0x000fc8000fffe0ff */
[----:B--2---:R-:W-:-:S12]  /*1530*/  UIADD3 UR5, UPT, UPT, UR5, 0x1, URZ ;  /* 0x0000000105057890 */ /* 0x004fd8000fffe0ff */
.L_x_35:
[----:B------:R-:W-:Y:S01]  /*1540*/  UISETP.NE.AND UP0, UPT, UR37, URZ, UPT ;  /* 0x000000ff2500728c */ /* 0x000fe2000bf05270 */
[----:B------:R-:W1:Y:S08]  /*1550*/  S2UR UR37, SR_CgaCtaId ;  /* 0x00000000002579c3 */ /* 0x000e700000008800 */
[----:B------:R-:W-:Y:S05]  /*1560*/  BRA.U UP0, `(.L_x_18) ;  /* 0x0000000100347547 */ /* 0x000fea000b800000 */
[----:B------:R-:W2:Y:S01]  /*1570*/  S2R R2, SR_CgaCtaId ;  /* 0x0000000000027919 */ /* 0x000ea20000008800 */
[----:B------:R-:W-:-:S04]  /*1580*/  MOV R3, 0x400 ;  /* 0x0000040000037802 */ /* 0x000fc80000000f00 */
[----:B--2---:R-:W-:Y:S02]  /*1590*/  LEA R2, R2, R3, 0x18 ;  /* 0x0000000302027211 */ /* 0x004fe400078ec0ff */
[----:B------:R-:W-:-:S03]  /*15a0*/  SHF.L.U32 R3, R11, 0x1f, RZ ;  /* 0x0000001f0b037819 */ /* 0x000fc600000006ff */
[----:B------:R-:W-:-:S04]  /*15b0*/  IMAD R2, R12, 0x8, R2 ;  /* 0x000000080c027824 */ /* 0x000fc800078e0202 */
[----:B------:R-:W2:Y:S02]  /*15c0*/  SYNCS.PHASECHK.TRANS64.TRYWAIT P0, [R2+URZ+0x100], R3 ;  /* 0x00010003020075a7 */ /* 0x000ea400080011ff */
[----:B--2---:R-:W-:Y:S05]  /*15d0*/  @!P0 BRA `(.L_x_19) ;  /* 0x0000007400e88947 */ /* 0x004fea0003800000 */
.L_x_131:
[----:B------:R-:W-:Y:S01]  /*15e0*/  VIADD R12, R12, 0x1 ;  /* 0x000000010c0c7836 */ /* 0x000fe20000000000 */
[----:B------:R2:W-:Y:S04]  /*15f0*/  SYNCS.ARRIVE.TRANS64.A1T0 RZ, [R2+URZ+0xf0], RZ ;  /* 0x0000f0ff02ff79a7 */ /* 0x0005e800081000ff */
[----:B------:R-:W-:-:S04]  /*1600*/  ISETP.NE.AND P0, PT, R12, 0x2, PT ;  /* 0x000000020c00780c */ /* 0x000fc80003f05270 */
[----:B------:R-:W-:Y:S02]  /*1610*/  SEL R12, R12, RZ, P0 ;  /* 0x000000ff0c0c7207 */ /* 0x000fe40000000000 */
[----:B--2---:R-:W-:-:S04]  /*1620*/  SEL R2, RZ, 0x1, P0 ;  /* 0x00000001ff027807 */ /* 0x004fc80000000000 */
[----:B------:R-:W-:-:S07]  /*1630*/  LOP3.LUT R11, R11, R2, RZ, 0x3c, !PT ;  /* 0x000000020b0b7212 */ /* 0x000fce00078e3cff */
.L_x_18:
[----:B------:R-:W-:Y:S01]  /*1640*/  UMOV UR4, 0x400 ;  /* 0x0000040000047882 */ /* 0x000fe20000000000 */
[----:B------:R-:W-:Y:S01]  /*1650*/  SHF.L.U32 R2, R17, 0x1f, RZ ;  /* 0x0000001f11027819 */ /* 0x000fe200000006ff */
[----:B-1----:R-:W-:Y:S01]  /*1660*/  ULEA UR4, UR37, UR4, 0x18 ;  /* 0x0000000425047291 */ /* 0x002fe2000f8ec0ff */
[----:B------:R-:W-:Y:S01]  /*1670*/  R2UR UR35, R15 ;  /* 0x000000000f2372ca */ /* 0x000fe200000e0000 */
[----:B------:R-:W-:Y:S01]  /*1680*/  UISETP.GE.U32.AND UP0, UPT, UR13, 0x3f, UPT ;  /* 0x0000003f0d00788c */ /* 0x000fe2000bf06070 */
[----:B------:R-:W-:Y:S01]  /*1690*/  R2UR UR11, R14 ;  /* 0x000000000e0b72ca */ /* 0x000fe200000e0000 */
[----:B------:R-:W-:Y:S01]  /*16a0*/  ULEA UR8, UR6, UR4, 0x3 ;  /* 0x0000000406087291 */ /* 0x000fe2000f8e18ff */
[----:B------:R-:W-:-:S08]  /*16b0*/  UMOV UR24, URZ ;  /* 0x000000ff00187c82 */ /* 0x000fd00008000000 */
[----:B------:R1:W2:Y:S01]  /*16c0*/  SYNCS.PHASECHK.TRANS64.TRYWAIT P0, [UR8+0x20], R2 ;  /* 0x00002002ff0075a7 */ /* 0x0002a20008001108 */
[----:B------:R-:W-:Y:S02]  /*16d0*/  USHF.L.U32 UR35, UR35, 0x6, URZ ;  /* 0x0000000623237899 */ /* 0x000fe400080006ff */
[----:B------:R-:W-:Y:S01]  /*16e0*/  USHF.L.U32 UR11, UR11, 0x8, URZ ;  /* 0x000000080b0b7899 */ /* 0x000fe200080006ff */
[----:B------:R-:W-:Y:S11]  /*16f0*/  BRA.U !UP0, `(.L_x_20) ;  /* 0x0000000108a87547 */ /* 0x000ff6000b800000 */
[----:B------:R-:W-:Y:S01]  /*1700*/  UMOV UR16, URZ ;  /* 0x000000ff00107c82 */ /* 0x000fe20008000000 */
[----:B------:R-:W-:-:S05]  /*1710*/  UMOV UR17, UR6 ;  /* 0x0000000600117c82 */ /* 0x000fca0008000000 */
.L_x_25:
[----:B-1----:R-:W-:Y:S01]  /*1720*/  ULEA UR33, UR17, UR4, 0x3 ;  /* 0x0000000411217291 */ /* 0x002fe2000f8e18ff */
[----:B--2---:R-:W-:Y:S01]  /*1730*/  @!P5 MOV R3, 0x5000 ;  /* 0x000050000003d802 */ /* 0x004fe20000000f00 */
[----:B--2---:R-:W-:Y:S10]  /*1740*/  @P0 BRA `(.L_x_21) ;  /* 0x00000000000c0947 */ /* 0x004ff40003800000 */
[----:B------:R-:W-:-:S04]  /*1750*/  SHF.L.U32 R4, R17, 0x1f, RZ ;  /* 0x0000001f11047819 */ /* 0x000fc800000006ff */
[----:B------:R-:W2:Y:S02]  /*1760*/  SYNCS.PHASECHK.TRANS64.TRYWAIT P0, [UR33+0x20], R4 ;  /* 0x00002004ff0075a7 */ /* 0x000ea40008001121 */
[----:B--2---:R-:W-:Y:S05]  /*1770*/  @!P0 BRA `(.L_x_22) ;  /* 0x0000007400948947 */ /* 0x004fea0003800000 */
.L_x_21:
[----:B------:R2:W-:Y:S01]  /*1780*/  @!P5 SYNCS.ARRIVE.TRANS64 RZ, [UR33], R3 ;  /* 0x00000003ffffd9a7 */ /* 0x0005e20008000021 */
[----:B------:R-:W-:Y:S04]  /*1790*/  BSSY.RECONVERGENT B0, `(.L_x_23) ;  /* 0x0000003000007945 */ /* 0x000fe80003800200 */
[----:B------:R-:W-:Y:S05]  /*17a0*/  @P4 BRA `(.L_x_24) ;  /* 0x0000000000044947 */ /* 0x000fea0003800000 */
[----:B------:R-:W-:Y:S05]  /*17b0*/  BPT.TRAP 0x1 ;  /* 0x000000040000795c */ /* 0x000fea0000300000 */
.L_x_24:
[----:B------:R-:W-:Y:S05]  /*17c0*/  BSYNC.RECONVERGENT B0 ;  /* 0x0000000000007941 */ /* 0x000fea0003800200 */
.L_x_23:
[----:B------:R-:W-:Y:S02]  /*17d0*/  UIADD3 UR6, UPT, UPT, UR17, 0x1, URZ ;  /* 0x0000000111067890 */ /* 0x000fe4000fffe0ff */
[----:B------:R-:W-:Y:S02]  /*17e0*/  ULEA UR32, UR17, UR4, 0xc ;  /* 0x0000000411207291 */ /* 0x000fe4000f8e60ff */
[----:B------:R-:W-:Y:S02]  /*17f0*/  UISETP.NE.AND UP0, UPT, UR6, 0x4, UPT ;  /* 0x000000040600788c */ /* 0x000fe4000bf05270 */
[----:B------:R-:W-:Y:S02]  /*1800*/  UIADD3 UR26, UP1, UPT, UR22, 0x80, URZ ;  /* 0x00000080161a7890 */ /* 0x000fe4000ff3e0ff */
[----:B------:R-:W-:Y:S02]  /*1810*/  USEL UR9, URZ, 0x1, UP0 ;  /* 0x00000001ff097887 */ /* 0x000fe40008000000 */
[----:B------:R-:W-:-:S02]  /*1820*/  USEL UR6, UR6, URZ, UP0 ;  /* 0x000000ff06067287 */ /* 0x000fc40008000000 */
[----:B------:R-:W-:Y:S02]  /*1830*/  UIADD3 UR20, UP0, UPT, UR22, 0x180, URZ ;  /* 0x0000018016147890 */ /* 0x000fe4000ff1e0ff */
[----:B------:R-:W-:Y:S01]  /*1840*/  ULEA UR8, UR6, UR4, 0x3 ;  /* 0x0000000406087291 */ /* 0x000fe2000f8e18ff */
[----:B------:R-:W-:Y:S01]  /*1850*/  LOP3.LUT R17, R17, UR9, RZ, 0x3c, !PT ;  /* 0x0000000911117c12 */ /* 0x000fe2000f8e3cff */
[----:B------:R-:W-:Y:S02]  /*1860*/  USHF.L.U32 UR34, UR16, 0x5, URZ ;  /* 0x0000000510227899 */ /* 0x000fe400080006ff */
[----:B------:R-:W-:Y:S01]  /*1870*/  UIADD3.X UR27, UPT, UPT, URZ, UR23, URZ, UP1, !UPT ;  /* 0x00000017ff1b7290 */ /* 0x000fe20008ffe4ff */
[----:B-1----:R-:W-:Y:S01]  /*1880*/  SHF.L.U32 R2, R17, 0x1f, RZ ;  /* 0x0000001f11027819 */ /* 0x002fe200000006ff */
[----:B------:R-:W-:Y:S02]  /*1890*/  UIADD3 UR32, UPT, UPT, UR32, 0x8800, URZ ;  /* 0x0000880020207890 */ /* 0x000fe4000fffe0ff */
[----:B------:R-:W-:Y:S01]  /*18a0*/  UIADD3.X UR21, UPT, UPT, URZ, UR23, URZ, UP0, !UPT ;  /* 0x00000017ff157290 */ /* 0x000fe200087fe4ff */
[----:B------:R1:W1:Y:S01]  /*18b0*/  SYNCS.PHASECHK.TRANS64.TRYWAIT P0, [UR8+0x20], R2 ;  /* 0x00002002ff0075a7 */ /* 0x0002620008001108 */
[----:B------:R-:W-:Y:S01]  /*18c0*/  ULEA UR8, UR17, UR4, 0xe ;  /* 0x0000000411087291 */ /* 0x000fe2000f8e70ff */
[----:B------:R-:W-:Y:S01]  /*18d0*/  UMOV UR18, 0x0 ;  /* 0x0000000000127882 */ /* 0x000fe20000000000 */
[----:B------:R-:W-:-:S02]  /*18e0*/  UMOV UR19, 0x10000000 ;  /* 0x1000000000137882 */ /* 0x000fc40000000000 */
[----:B------:R-:W-:Y:S01]  /*18f0*/  UIADD3 UR8, UPT, UPT, UR8, 0xc800, URZ ;  /* 0x0000c80008087890 */ /* 0x000fe2000fffe0ff */
[----:B------:R1:W-:Y:S01]  /*1900*/  UTMALDG.3D [UR32], [UR26], desc[UR18] ;  /* 0x000012201a0075b4 */ /* 0x0003e20008011000 */
[----:B------:R-:W-:Y:S01]  /*1910*/  UMOV UR12, UR36 ;  /* 0x00000024000c7c82 */ /* 0x000fe20008000000 */
[----:B------:R-:W-:Y:S01]  /*1920*/  UMOV UR9, UR33 ;  /* 0x0000002100097c82 */ /* 0x000fe20008000000 */
[----:B------:R-:W-:Y:S01]  /*1930*/  UMOV UR10, UR34 ;  /* 0x00000022000a7c82 */ /* 0x000fe20008000000 */
[----:B------:R-:W-:Y:S01]  /*1940*/  UIADD3 UR16, UPT, UPT, UR16, 0x1, URZ ;  /* 0x0000000110107890 */ /* 0x000fe2000fffe0ff */
[----:B------:R-:W-:Y:S01]  /*1950*/  UMOV UR24, UR5 ;  /* 0x0000000500187c82 */ /* 0x000fe20008000000 */
[----:B------:R-:W-:Y:S02]  /*1960*/  UMOV UR17, UR6 ;  /* 0x0000000600117c82 */ /* 0x000fe40008000000 */
[----:B------:R1:W-:Y:S01]  /*1970*/  UTMALDG.3D [UR8], [UR20], desc[UR18] ;  /* 0x00001208140075b4 */ /* 0x0003e20008011000 */
[----:B------:R-:W-:-:S09]  /*1980*/  UISETP.NE.AND UP0, UPT, UR16, UR5, UPT ;  /* 0x000000051000728c */ /* 0x000fd2000bf05270 */
[----:B------:R-:W-:Y:S05]  /*1990*/  BRA.U UP0, `(.L_x_25) ;  /* 0xfffffffd00607547 */ /* 0x000fea000b83ffff */
.L_x_20:
[----:B-1----:R-:W-:Y:S01]  /*19a0*/  ULEA UR8, UR6, UR4, 0x3 ;  /* 0x0000000406087291 */ /* 0x002fe2000f8e18ff */
[----:B------:R-:W-:Y:S01]  /*19b0*/  SHF.L.U32 R2, R17, 0x1f, RZ ;  /* 0x0000001f11027819 */ /* 0x000fe200000006ff */
[----:B------:R-:W-:Y:S01]  /*19c0*/  @!P1 SYNCS.ARRIVE.TRANS64.A1T0 RZ, [UR4+0x88], RZ ;  /* 0x000088ffffff99a7 */ /* 0x000fe20008100004 */
[----:B------:R-:W-:-:S06]  /*19d0*/  UISETP.GT.AND UP0, UPT, UR15, UR14, UPT ;  /* 0x0000000e0f00728c */ /* 0x000fcc000bf04270 */
[----:B--2---:R1:W2:Y:S03]  /*19e0*/  SYNCS.PHASECHK.TRANS64.TRYWAIT P0, [UR8+0x20], R2 ;  /* 0x00002002ff0075a7 */ /* 0x0042a60008001108 */
[----:B------:R-:W-:Y:S05]  /*19f0*/  BRA.U !UP0, `(.L_x_26) ;  /* 0x0000000108ac7547 */ /* 0x000fea000b800000 */
[----:B------:R-:W-:Y:S01]  /*1a00*/  UIADD3 UR21, UPT, UPT, UR7, UR24, URZ ;  /* 0x0000001807157290 */ /* 0x000fe2000fffe0ff */
[----:B------:R-:W-:-:S11]  /*1a10*/  UMOV UR25, UR6 ;  /* 0x0000000600197c82 */ /* 0x000fd60008000000 */
.L_x_31:
[----:B-1----:R-:W-:Y:S01]  /*1a20*/  ULEA UR17, UR25, UR4, 0x3 ;  /* 0x0000000419117291 */ /* 0x002fe2000f8e18ff */
[----:B--2---:R-:W-:Y:S01]  /*1a30*/  @!P5 MOV R3, 0x5000 ;  /* 0x000050000003d802 */ /* 0x004fe20000000f00 */
[----:B--2---:R-:W-:Y:S10]  /*1a40*/  @P0 BRA `(.L_x_27) ;  /* 0x00000000000c0947 */ /* 0x004ff40003800000 */
[----:B------:R-:W-:-:S04]  /*1a50*/  SHF.L.U32 R4, R17, 0x1f, RZ ;  /* 0x0000001f11047819 */ /* 0x000fc800000006ff */
[----:B------:R-:W2:Y:S02]  /*1a60*/  SYNCS.PHASECHK.TRANS64.TRYWAIT P0, [UR17+0x20], R4 ;  /* 0x00002004ff0075a7 */ /* 0x000ea40008001111 */
[----:B--2---:R-:W-:Y:S05]  /*1a70*/  @!P0 BRA `(.L_x_28) ;  /* 0x0000007000ec8947 */ /* 0x004fea0003800000 */
.L_x_27:
[----:B------:R2:W-:Y:S01]  /*1a80*/  @!P5 SYNCS.ARRIVE.TRANS64 RZ, [UR17], R3 ;  /* 0x00000003ffffd9a7 */ /* 0x0005e20008000011 */
[----:B------:R-:W-:Y:S04]  /*1a90*/  BSSY.RECONVERGENT B0, `(.L_x_29) ;  /* 0x0000003000007945 */ /* 0x000fe80003800200 */
[----:B------:R-:W-:Y:S05]  /*1aa0*/  @P4 BRA `(.L_x_30) ;  /* 0x0000000000044947 */ /* 0x000fea0003800000 */
[----:B------:R-:W-:Y:S05]  /*1ab0*/  BPT.TRAP 0x1 ;  /* 0x000000040000795c */ /* 0x000fea0000300000 */
.L_x_30:
[----:B------:R-:W-:Y:S05]  /*1ac0*/  BSYNC.RECONVERGENT B0 ;  /* 0x0000000000007941 */ /* 0x000fea0003800200 */
.L_x_29:
        /* <DEDUP_REMOVED lines=10> */
[----:B------:R-:W-:Y:S01]  /*1b70*/  UIADD3 UR16, UPT, UPT, UR16, 0x8800, URZ ;  /* 0x0000880010107890 */ /* 0x000fe2000fffe0ff */
[----:B-1----:R-:W-:Y:S01]  /*1b80*/  SHF.L.U32 R2, R17, 0x1f, RZ ;  /* 0x0000001f11027819 */ /* 0x002fe200000006ff */
[----:B------:R-:W-:Y:S02]  /*1b90*/  UIADD3.X UR31, UPT, UPT, URZ, UR23, URZ, UP1, !UPT ;  /* 0x00000017ff1f7290 */ /* 0x000fe40008ffe4ff */
[----:B------:R-:W-:Y:S01]  /*1ba0*/  UIADD3.X UR29, UPT, UPT, URZ, UR23, URZ, UP0, !UPT ;  /* 0x00000017ff1d7290 */ /* 0x000fe200087fe4ff */
[----:B------:R1:W1:Y:S01]  /*1bb0*/  SYNCS.PHASECHK.TRANS64.TRYWAIT P0, [UR8+0x20], R2 ;  /* 0x00002002ff0075a7 */ /* 0x0002620008001108 */
[----:B------:R-:W-:Y:S01]  /*1bc0*/  ULEA UR8, UR25, UR4, 0xe ;  /* 0x0000000419087291 */ /* 0x000fe2000f8e70ff */
[----:B------:R-:W-:Y:S01]  /*1bd0*/  UMOV UR26, 0x0 ;  /* 0x00000000001a7882 */ /* 0x000fe20000000000 */
[----:B------:R-:W-:-:S02]  /*1be0*/  UMOV UR27, 0x10000000 ;  /* 0x10000000001b7882 */ /* 0x000fc40000000000 */
[----:B------:R-:W-:Y:S01]  /*1bf0*/  UIADD3 UR8, UPT, UPT, UR8, 0xc800, URZ ;  /* 0x0000c80008087890 */ /* 0x000fe2000fffe0ff */
[----:B------:R-:W-:Y:S01]  /*1c00*/  UMOV UR19, UR35 ;  /* 0x0000002300137c82 */ /* 0x000fe20008000000 */
[----:B------:R-:W-:Y:S01]  /*1c10*/  UMOV UR20, UR36 ;  /* 0x0000002400147c82 */ /* 0x000fe20008000000 */
[----:B------:R-:W-:Y:S01]  /*1c20*/  UMOV UR12, UR36 ;  /* 0x00000024000c7c82 */ /* 0x000fe20008000000 */
[----:B------:R-:W-:Y:S01]  /*1c30*/  UMOV UR9, UR17 ;  /* 0x0000001100097c82 */ /* 0x000fe20008000000 */
[----:B------:R-:W-:Y:S01]  /*1c40*/  UMOV UR10, UR18 ;  /* 0x00000012000a7c82 */ /* 0x000fe20008000000 */
[----:B------:R1:W-:Y:S01]  /*1c50*/  UTMALDG.3D [UR16], [UR30], desc[UR26] ;  /* 0x00001a101e0075b4 */ /* 0x0003e20008011000 */
[----:B------:R-:W-:Y:S01]  /*1c60*/  UIADD3 UR24, UPT, UPT, UR24, 0x1, URZ ;  /* 0x0000000118187890 */ /* 0x000fe2000fffe0ff */
[----:B------:R-:W-:-:S03]  /*1c70*/  UMOV UR25, UR6 ;  /* 0x0000000600197c82 */ /* 0x000fc60008000000 */
[----:B------:R-:W-:Y:S01]  /*1c80*/  UISETP.NE.AND UP0, UPT, UR24, UR21, UPT ;  /* 0x000000151800728c */ /* 0x000fe2000bf05270 */
[----:B------:R1:W-:Y:S08]  /*1c90*/  UTMALDG.3D [UR8], [UR28], desc[UR26] ;  /* 0x00001a081c0075b4 */ /* 0x0003f00008011000 */
[----:B------:R-:W-:Y:S05]  /*1ca0*/  BRA.U UP0, `(.L_x_31) ;  /* 0xfffffffd005c7547 */ /* 0x000fea000b83ffff */
.L_x_26:
[C---:B-1----:R-:W-:Y:S01]  /*1cb0*/  LEA R2, R16.reuse, UR4, 0x3 ;  /* 0x0000000410027c11 */ /* 0x042fe2000f8e18ff */
[----:B------:R-:W-:Y:S01]  /*1cc0*/  NOP ;  /* 0x0000000000007918 */ /* 0x000fe20000000000 */
[----:B--2---:R-:W-:Y:S02]  /*1cd0*/  SHF.L.U32 R3, R13, 0x1f, RZ ;  /* 0x0000001f0d037819 */ /* 0x004fe400000006ff */
[----:B------:R-:W-:Y:S02]  /*1ce0*/  LEA R4, R16, UR4, 0x4 ;  /* 0x0000000410047c11 */ /* 0x000fe4000f8e20ff */
[----:B------:R-:W1:Y:S02]  /*1cf0*/  SYNCS.PHASECHK.TRANS64.TRYWAIT P0, [R2+URZ+0x90], R3 ;  /* 0x00009003020075a7 */ /* 0x000e6400080011ff */
[----:B-1----:R-:W-:Y:S05]  /*1d00*/  @!P0 BRA `(.L_x_32) ;  /* 0x0000007000608947 */ /* 0x002fea0003800000 */
.L_x_134:
[----:B------:R-:W2:Y:S01]  /*1d10*/  LDS.128 R4, [R4+0x120] ;  /* 0x0001200004047984 */ /* 0x000ea20000000c00 */
[----:B---3--:R-:W-:Y:S01]  /*1d20*/  ISETP.GE.AND P0, PT, R40, 0x1, PT ;  /* 0x000000012800780c */ /* 0x008fe20003f06270 */
[----:B-1----:R-:W-:Y:S01]  /*1d30*/  VIADD R2, R2, 0xa0 ;  /* 0x000000a002027836 */ /* 0x002fe20000000000 */
[----:B------:R-:W-:Y:S01]  /*1d40*/  @!PT LDS RZ, [RZ] ;  /* 0x00000000fffff984 */ /* 0x000fe20000000800 */
[----:B------:R-:W-:Y:S01]  /*1d50*/  @!PT LDS RZ, [RZ] ;  /* 0x00000000fffff984 */ /* 0x000fe20000000800 */
[----:B------:R-:W-:Y:S01]  /*1d60*/  @!PT LDS RZ, [RZ] ;  /* 0x00000000fffff984 */ /* 0x000fe20000000800 */
[----:B------:R-:W-:Y:S01]  /*1d70*/  @!PT LDS RZ, [RZ] ;  /* 0x00000000fffff984 */ /* 0x000fe20000000800 */
[----:B------:R1:W-:Y:S06]  /*1d80*/  MEMBAR.ALL.CTA ;  /* 0x0000000000007992 */ /* 0x0003ec0000008000 */
[----:B-1----:R-:W1:Y:S01]  /*1d90*/  FENCE.VIEW.ASYNC.S ;  /* 0x00000000000073c6 */ /* 0x002e620000000000 */
[----:B------:R-:W-:-:S04]  /*1da0*/  PRMT R2, RZ, 0x654, R2 ;  /* 0x00000654ff027816 */ /* 0x000fc80000000002 */
[----:B-1----:R1:W-:Y:S01]  /*1db0*/  SYNCS.ARRIVE.TRANS64.RED.A1T0 RZ, [R2+URZ], RZ ;  /* 0x000000ff02ff79a7 */ /* 0x0023e200081004ff */
[----:B--2---:R-:W-:-:S13]  /*1dc0*/  LOP3.LUT P2, RZ, R6, 0x1, RZ, 0xc0, !PT ;  /* 0x0000000106ff7812 */ /* 0x004fda000784c0ff */
[----:B------:R-:W-:Y:S01]  /*1dd0*/  @P2 SHF.R.U32.HI R3, RZ, 0x10, R5 ;  /* 0x00000010ff032819 */ /* 0x000fe20000011605 */
[----:B------:R-:W-:Y:S01]  /*1de0*/  VOTEU.ANY UP0, P2 ;  /* 0x0000000000ff7886 */ /* 0x000fe20001000100 */
[----:B------:R-:W-:Y:S02]  /*1df0*/  @P2 MOV R10, R4 ;  /* 0x00000004000a2202 */ /* 0x000fe40000000f00 */
[----:B------:R-:W-:Y:S02]  /*1e00*/  @P2 R2UR.BROADCAST UR8, R3 ;  /* 0x00000000030822ca */ /* 0x000fe400008e0000 */
[----:B------:R-:W-:-:S11]  /*1e10*/  @P2 LOP3.LUT R9, R5, 0xffff, RZ, 0xc0, !PT ;  /* 0x0000ffff05092812 */ /* 0x000fd600078ec0ff */
[----:B------:R-:W-:Y:S01]  /*1e20*/  @UP0 UMOV UR36, UR8 ;  /* 0x0000000800240c82 */ /* 0x000fe20008000000 */
[----:B-1----:R-:W-:Y:S05]  /*1e30*/  @!P0 BRA `(.L_x_33) ;  /* 0x0000000000b88947 */ /* 0x002fea0003800000 */
[----:B------:R-:W4:Y:S01]  /*1e40*/  LDC.64 R4, c[0x0][0xb18] ;  /* 0x0002c600ff047b82 */ /* 0x000f220000000a00 */
[----:B------:R-:W-:-:S07]  /*1e50*/  ISETP.NE.AND P3, PT, R40, 0x1, PT ;  /* 0x000000012800780c */ /* 0x000fce0003f65270 */
[----:B------:R-:W1:Y:S08]  /*1e60*/  LDC.64 R6, c[0x0][0xb10] ;  /* 0x0002c400ff067b82 */ /* 0x000e700000000a00 */
[----:B------:R-:W2:Y:S08]  /*1e70*/  LDC R14, c[0x0][0xb20] ;  /* 0x0002c800ff0e7b82 */ /* 0x000eb00000000800 */
[----:B------:R-:W3:Y:S01]  /*1e80*/  LDC R15, c[0x0][0xb0c] ;  /* 0x0002c300ff0f7b82 */ /* 0x000ee20000000800 */
[----:B----4-:R-:W-:Y:S01]  /*1e90*/  IMAD.HI.U32 R19, R0, R5, RZ ;  /* 0x0000000500137227 */ /* 0x010fe200078e00ff */
[----:B------:R-:W-:-:S03]  /*1ea0*/  ISETP.NE.AND P0, PT, R4, 0x1, PT ;  /* 0x000000010400780c */ /* 0x000fc60003f05270 */
[----:B------:R-:W-:-:S03]  /*1eb0*/  IMAD.HI.U32 R5, R9, R5, RZ ;  /* 0x0000000509057227 */ /* 0x000fc600078e00ff */
[----:B------:R-:W4:Y:S01]  /*1ec0*/  LDC.64 R2, c[0x0][0xb28] ;  /* 0x0002ca00ff027b82 */ /* 0x000f220000000a00 */
[----:B-1----:R-:W-:-:S04]  /*1ed0*/  IMAD.HI.U32 R20, R8, R6, RZ ;  /* 0x0000000608147227 */ /* 0x002fc800078e00ff */
[----:B------:R-:W-:Y:S01]  /*1ee0*/  IMAD.HI.U32 R21, R10, R6, RZ ;  /* 0x000000060a157227 */ /* 0x000fe200078e00ff */
[----:B------:R-:W-:Y:S02]  /*1ef0*/  SHF.R.U32.HI R20, RZ, R7, R20 ;  /* 0x00000007ff147219 */ /* 0x000fe40000011614 */
[-C--:B--2---:R-:W-:Y:S02]  /*1f00*/  SHF.R.U32.HI R19, RZ, R14.reuse, R19 ;  /* 0x0000000eff137219 */ /* 0x084fe40000011613 */
[----:B------:R-:W-:Y:S02]  /*1f10*/  SHF.R.U32.HI R5, RZ, R14, R5 ;  /* 0x0000000eff057219 */ /* 0x000fe40000011605 */
[----:B------:R-:W-:Y:S02]  /*1f20*/  SEL R19, R0, R19, !P0 ;  /* 0x0000001300137207 */ /* 0x000fe40004000000 */
[----:B------:R-:W-:Y:S02]  /*1f30*/  SHF.R.U32.HI R21, RZ, R7, R21 ;  /* 0x00000007ff157219 */ /* 0x000fe40000011615 */
[----:B---3--:R-:W-:-:S02]  /*1f40*/  ISETP.NE.AND P1, PT, R15, 0x1, PT ;  /* 0x000000010f00780c */ /* 0x008fc40003f25270 */
[----:B------:R-:W-:Y:S02]  /*1f50*/  SEL R5, R9, R5, !P0 ;  /* 0x0000000509057207 */ /* 0x000fe40004000000 */
[----:B------:R-:W-:Y:S02]  /*1f60*/  SEL R20, R8, R20, !P1 ;  /* 0x0000001408147207 */ /* 0x000fe40004800000 */
[----:B------:R-:W-:Y:S01]  /*1f70*/  SEL R21, R10, R21, !P1 ;  /* 0x000000150a157207 */ /* 0x000fe20004800000 */
[----:B----4-:R-:W-:-:S04]  /*1f80*/  IMAD.HI.U32 R18, R19, R2, RZ ;  /* 0x0000000213127227 */ /* 0x010fc800078e00ff */
        /* <DEDUP_REMOVED lines=10> */
[----:B------:R-:W-:-:S04]  /*2030*/  @!P0 IMAD.HI.U32 R7, R21, R2, RZ ;  /* 0x0000000215078227 */ /* 0x000fc800078e00ff */
[----:B------:R-:W-:Y:S01]  /*2040*/  IMAD.MOV R2, RZ, RZ, -R6 ;  /* 0x000000ffff027224 */ /* 0x000fe200078e0a06 */
[----:B------:R-:W-:Y:S02]  /*2050*/  @!P0 SHF.R.U32.HI R3, RZ, R3, R7 ;  /* 0x00000003ff038219 */ /* 0x000fe40000011607 */
[----:B------:R-:W-:Y:S01]  /*2060*/  IADD3 R7, PT, PT, -R5, RZ, RZ ;  /* 0x000000ff05077210 */ /* 0x000fe20007ffe1ff */
[----:B------:R-:W-:Y:S01]  /*2070*/  IMAD R2, R40, R2, R5 ;  /* 0x0000000228027224 */ /* 0x000fe200078e0205 */
        /* <DEDUP_REMOVED lines=10> */
.L_x_33:
[----:B------:R-:W1:Y:S02]  /*2120*/  LDCU UR8, c[0x0][0xb30] ;  /* 0x00016600ff0877ac */ /* 0x000e640008000800 */
[----:B-1----:R-:W-:-:S09]  /*2130*/  UISETP.NE.AND UP0, UPT, UR8, 0x1, UPT ;  /* 0x000000010800788c */ /* 0x002fd2000bf05270 */
[----:B------:R-:W-:Y:S05]  /*2140*/  BRA.U UP0, `(.L_x_34) ;  /* 0x0000000100407547 */ /* 0x000fea000b800000 */
[----:B------:R-:W1:Y:S08]  /*2150*/  LDC.64 R4, c[0x0][0xb10] ;  /* 0x0002c400ff047b82 */ /* 0x000e700000000a00 */
[----:B------:R-:W2:Y:S08]  /*2160*/  LDC.64 R2, c[0x0][0xb18] ;  /* 0x0002c600ff027b82 */ /* 0x000eb00000000a00 */
[----:B------:R-:W3:Y:S08]  /*2170*/  LDC R6, c[0x0][0xb20] ;  /* 0x0002c800ff067b82 */ /* 0x000ef00000000800 */
[----:B------:R-:W4:Y:S01]  /*2180*/  LDC R7, c[0x0][0xb0c] ;  /* 0x0002c300ff077b82 */ /* 0x000f220000000800 */
[----:B-1----:R-:W-:-:S05]  /*2190*/  IMAD.HI.U32 R4, R10, R4, RZ ;  /* 0x000000040a047227 */ /* 0x002fca00078e00ff */
[----:B------:R-:W-:Y:S01]  /*21a0*/  SHF.R.U32.HI R4, RZ, R5, R4 ;  /* 0x00000005ff047219 */ /* 0x000fe20000011604 */
[----:B--2---:R-:W-:Y:S01]  /*21b0*/  IMAD.HI.U32 R3, R9, R3, RZ ;  /* 0x0000000309037227 */ /* 0x004fe200078e00ff */
[----:B------:R-:W-:-:S04]  /*21c0*/  ISETP.NE.AND P0, PT, R2, 0x1, PT ;  /* 0x000000010200780c */ /* 0x000fc80003f05270 */
[----:B---3--:R-:W-:-:S04]  /*21d0*/  SHF.R.U32.HI R3, RZ, R6, R3 ;  /* 0x00000006ff037219 */ /* 0x008fc80000011603 */
[----:B------:R-:W-:Y:S02]  /*21e0*/  SEL R3, R9, R3, !P0 ;  /* 0x0000000309037207 */ /* 0x000fe40004000000 */
[----:B----4-:R-:W-:-:S04]  /*21f0*/  ISETP.NE.AND P1, PT, R7, 0x1, PT ;  /* 0x000000010700780c */ /* 0x010fc80003f25270 */
[----:B------:R-:W-:-:S05]  /*2200*/  SEL R4, R10, R4, !P1 ;  /* 0x000000040a047207 */ /* 0x000fca0004800000 */
[----:B------:R-:W-:Y:S02]  /*2210*/  IMAD.IADD R5, R3, 0x1, -R4 ;  /* 0x0000000103057824 */ /* 0x000fe400078e0a04 */
[----:B------:R-:W-:Y:S02]  /*2220*/  IMAD.IADD R3, R4, 0x1, -R3 ;  /* 0x0000000104037824 */ /* 0x000fe400078e0a03 */
[----:B------:R-:W-:Y:S02]  /*2230*/  IMAD R10, R5, R7, R10 ;  /* 0x00000007050a7224 */ /* 0x000fe400078e020a */
[----:B------:R-:W-:-:S07]  /*2240*/  IMAD R9, R3, R2, R9 ;  /* 0x0000000203097224 */ /* 0x000fce00078e0209 */
.L_x_34:
[----:B------:R-:W-:Y:S01]  /*2250*/  VIADD R16, R16, 0x1 ;  /* 0x0000000110107836 */ /* 0x000fe20000000000 */
[----:B------:R-:W-:Y:S01]  /*2260*/  PLOP3.LUT P1, PT, PT, PT, PT, 0x80, 0x8 ;  /* 0x000000000008781c */ /* 0x000fe20003f2f070 */
[----:B------:R-:W-:Y:S02]  /*2270*/  IMAD.IADD R15, R10, 0x1, R87 ;  /* 0x000000010a0f7824 */ /* 0x000fe400078e0257 */
[----:B------:R-:W-:Y:S01]  /*2280*/  IMAD.IADD R14, R9, 0x1, R86 ;  /* 0x00000001090e7824 */ /* 0x000fe200078e0256 */
[----:B------:R-:W-:-:S04]  /*2290*/  ISETP.NE.AND P0, PT, R16, 0x2, PT ;  /* 0x000000021000780c */ /* 0x000fc80003f05270 */
[----:B------:R-:W-:Y:S02]  /*22a0*/  SEL R2, RZ, 0x1, P0 ;  /* 0x00000001ff027807 */ /* 0x000fe40000000000 */
[----:B------:R-:W-:Y:S02]  /*22b0*/  SEL R16, R16, RZ, P0 ;  /* 0x000000ff10107207 */ /* 0x000fe40000000000 */
[----:B------:R-:W-:Y:S01]  /*22c0*/  LOP3.LUT R13, R13, R2, RZ, 0x3c, !PT ;  /* 0x000000020d0d7212 */ /* 0x000fe200078e3cff */
[----:B------:R-:W-:Y:S06]  /*22d0*/  @P2 BRA `(.L_x_35) ;  /* 0xfffffff000982947 */ /* 0x000fec000383ffff */
[----:B------:R-:W-:Y:S01]  /*22e0*/  UIADD3 UR4, UPT, UPT, UR4, 0x20, URZ ;  /* 0x0000002004047890 */ /* 0x000fe2000fffe0ff */
[----:B------:R-:W-:-:S03]  /*22f0*/  SHF.L.U32 R2, R17, 0x1f, RZ ;  /* 0x0000001f11027819 */ /* 0x000fc600000006ff */
[----:B------:R-:W-:-:S09]  /*2300*/  ULEA UR5, UR6, UR4, 0x3 ;  /* 0x0000000406057291 */ /* 0x000fd2000f8e18ff */
[----:B------:R-:W1:Y:S02]  /*2310*/  SYNCS.PHASECHK.TRANS64.TRYWAIT P0, [UR5], R2 ;  /* 0x00000002ff0075a7 */ /* 0x000e640008001105 */
[----:B-1----:R-:W-:Y:S05]  /*2320*/  @!P0 BRA `(.L_x_36) ;  /* 0x0000006800ec8947 */ /* 0x002fea0003800000 */
.L_x_136:
[----:B------:R-:W-:-:S04]  /*2330*/  UIADD3 UR6, UPT, UPT, UR6, 0x1, URZ ;  /* 0x0000000106067890 */ /* 0x000fc8000fffe0ff */
[----:B------:R-:W-:-:S04]  /*2340*/  UISETP.NE.AND UP0, UPT, UR6, 0x4, UPT ;  /* 0x000000040600788c */ /* 0x000fc8000bf05270 */
[----:B------:R-:W-:Y:S02]  /*2350*/  USEL UR7, URZ, 0x1, UP0 ;  /* 0x00000001ff077887 */ /* 0x000fe40008000000 */
[----:B------:R-:W-:-:S04]  /*2360*/  USEL UR6, UR6, URZ, UP0 ;  /* 0x000000ff06067287 */ /* 0x000fc80008000000 */
[----:B------:R-:W-:Y:S01]  /*2370*/  ULEA UR5, UR6, UR4, 0x3 ;  /* 0x0000000406057291 */ /* 0x000fe2000f8e18ff */
[----:B-1----:R-:W-:-:S04]  /*2380*/  LOP3.LUT R2, R17, UR7, RZ, 0x3c, !PT ;  /* 0x0000000711027c12 */ /* 0x002fc8000f8e3cff */
[----:B------:R-:W-:-:S04]  /*2390*/  SHF.L.U32 R3, R2, 0x1f, RZ ;  /* 0x0000001f02037819 */ /* 0x000fc800000006ff */
[----:B------:R-:W1:Y:S02]  /*23a0*/  SYNCS.PHASECHK.TRANS64.TRYWAIT P0, [UR5], R3 ;  /* 0x00000003ff0075a7 */ /* 0x000e640008001105 */
[----:B-1----:R-:W-:Y:S05]  /*23b0*/  @!P0 BRA `(.L_x_37) ;  /* 0x0000006800e08947 */ /* 0x002fea0003800000 */
.L_x_138:
[----:B------:R-:W-:-:S04]  /*23c0*/  UIADD3 UR6, UPT, UPT, UR6, 0x1, URZ ;  /* 0x0000000106067890 */ /* 0x000fc8000fffe0ff */
[----:B------:R-:W-:-:S04]  /*23d0*/  UISETP.NE.AND UP0, UPT, UR6, 0x4, UPT ;  /* 0x000000040600788c */ /* 0x000fc8000bf05270 */
[----:B------:R-:W-:Y:S02]  /*23e0*/  USEL UR7, URZ, 0x1, UP0 ;  /* 0x00000001ff077887 */ /* 0x000fe40008000000 */
[----:B------:R-:W-:-:S04]  /*23f0*/  USEL UR6, UR6, URZ, UP0 ;  /* 0x000000ff06067287 */ /* 0x000fc80008000000 */
[----:B------:R-:W-:Y:S01]  /*2400*/  ULEA UR5, UR6, UR4, 0x3 ;  /* 0x0000000406057291 */ /* 0x000fe2000f8e18ff */
[----:B------:R-:W-:-:S04]  /*2410*/  LOP3.LUT R2, R2, UR7, RZ, 0x3c, !PT ;  /* 0x0000000702027c12 */ /* 0x000fc8000f8e3cff */
[----:B-1----:R-:W-:-:S04]  /*2420*/  SHF.L.U32 R3, R2, 0x1f, RZ ;  /* 0x0000001f02037819 */ /* 0x002fc800000006ff */
[----:B------:R-:W1:Y:S02]  /*2430*/  SYNCS.PHASECHK.TRANS64.TRYWAIT P0, [UR5], R3 ;  /* 0x00000003ff0075a7 */ /* 0x000e640008001105 */
[----:B-1----:R-:W-:Y:S05]  /*2440*/  @!P0 BRA `(.L_x_38) ;  /* 0x0000006800d48947 */ /* 0x002fea0003800000 */
.L_x_140:
[----:B------:R-:W-:-:S04]  /*2450*/  UIADD3 UR6, UPT, UPT, UR6, 0x1, URZ ;  /* 0x0000000106067890 */ /* 0x000fc8000fffe0ff */
[----:B------:R-:W-:-:S04]  /*2460*/  UISETP.NE.AND UP0, UPT, UR6, 0x4, UPT ;  /* 0x000000040600788c */ /* 0x000fc8000bf05270 */
[----:B------:R-:W-:Y:S02]  /*2470*/  USEL UR5, URZ, 0x1, UP0 ;  /* 0x00000001ff057887 */ /* 0x000fe40008000000 */
[----:B------:R-:W-:-:S04]  /*2480*/  USEL UR6, UR6, URZ, UP0 ;  /* 0x000000ff06067287 */ /* 0x000fc80008000000 */
[----:B------:R-:W-:Y:S01]  /*2490*/  ULEA UR6, UR6, UR4, 0x3 ;  /* 0x0000000406067291 */ /* 0x000fe2000f8e18ff */
[----:B------:R-:W-:-:S04]  /*24a0*/  LOP3.LUT R2, R2, UR5, RZ, 0x3c, !PT ;  /* 0x0000000502027c12 */ /* 0x000fc8000f8e3cff */
[----:B------:R-:W-:Y:S01]  /*24b0*/  SHF.L.U32 R2, R2, 0x1f, RZ ;  /* 0x0000001f02027819 */ /* 0x000fe200000006ff */
[----:B-1--4-:R-:W-:-:S07]  /*24c0*/  IMAD.U32 R0, RZ, RZ, UR6 ;  /* 0x00000006ff007e24 */ /* 0x012fce000f8e00ff */
.L_x_39:
[----:B-1----:R1:W2:Y:S02]  /*24d0*/  SYNCS.PHASECHK.TRANS64.TRYWAIT P0, [R0+URZ], R2 ;  /* 0x00000002000075a7 */ /* 0x0022a400080011ff */
[----:B--2---:R-:W-:Y:S05]  /*24e0*/  @!P0 NANOSLEEP.SYNCS 0x989680 ;  /* 0x009896800000895d */ /* 0x004fea0003900000 */
[----:B------:R-:W2:Y:S02]  /*24f0*/  @!P0 SYNCS.PHASECHK.TRANS64 P0, [R0+URZ], R2 ;  /* 0x00000002000085a7 */ /* 0x000ea400080010ff */
[----:B--2---:R-:W-:Y:S05]  /*2500*/  @P0 EXIT ;  /* 0x000000000000094d */ /* 0x004fea0003800000 */
[----:B------:R-:W-:Y:S05]  /*2510*/  BRA `(.L_x_39) ;  /* 0xfffffffc00ec7947 */ /* 0x000fea000383ffff */
.L_x_17:
[----:B------:R-:W-:-:S04]  /*2520*/  UISETP.NE.AND UP1, UPT, UR37, URZ, UPT ;  /* 0x000000ff2500728c */ /* 0x000fc8000bf25270 */
[----:B------:R-:W-:-:S09]  /*2530*/  UISETP.NE.OR UP1, UPT, UR8, 0x1, UP1 ;  /* 0x000000010800788c */ /* 0x000fd20008f25670 */
[----:B------:R-:W-:Y:S05]  /*2540*/  BRA.U UP1, `(.L_x_40) ;  /* 0x0000000501487547 */ /* 0x000fea000b800000 */
[----:B------:R-:W-:Y:S01]  /*2550*/  ISETP.NE.AND P2, PT, R2, RZ, PT ;  /* 0x000000ff0200720c */ /* 0x000fe20003f45270 */
[----:B------:R-:W-:Y:S01]  /*2560*/  IMAD.MOV.U32 R12, RZ, RZ, 0x1 ;  /* 0x00000001ff0c7424 */ /* 0x000fe200078e00ff */
[----:B------:R-:W-:Y:S02]  /*2570*/  CS2R R10, SRZ ;  /* 0x00000000000a7805 */ /* 0x000fe4000001ff00 */
[----:B------:R-:W-:Y:S01]  /*2580*/  CS2R R8, SRZ ;  /* 0x0000000000087805 */ /* 0x000fe2000001ff00 */
[----:B------:R-:W-:Y:S01]  /*2590*/  UMOV UR4, 0x400 ;  /* 0x0000040000047882 */ /* 0x000fe20000000000 */
[----:B------:R-:W-:Y:S01]  /*25a0*/  UMOV UR6, URZ ;  /* 0x000000ff00067c82 */ /* 0x000fe20008000000 */
[----:B------:R-:W-:-:S12]  /*25b0*/  ULEA UR37, UR37, UR4, 0x18 ;  /* 0x0000000425257291 */ /* 0x000fd8000f8ec0ff */
.L_x_44:
[----:B------:R-:W-:Y:S02]  /*25c0*/  LEA R0, R8, UR37, 0x3 ;  /* 0x0000002508007c11 */ /* 0x000fe4000f8e18ff */
[----:B------:R-:W-:-:S03]  /*25d0*/  SHF.L.U32 R4, R9, 0x1f, RZ ;  /* 0x0000001f09047819 */ /* 0x000fc600000006ff */
[----:B------:R-:W-:Y:S01]  /*25e0*/  VIADD R5, R0, 0x100 ;  /* 0x0000010000057836 */ /* 0x000fe20000000000 */
[----:B------:R-:W1:Y:S02]  /*25f0*/  SYNCS.PHASECHK.TRANS64.TRYWAIT P0, [R0+URZ+0xf0], R4 ;  /* 0x0000f004000075a7 */ /* 0x000e6400080011ff */
[----:B-1----:R-:W-:Y:S05]  /*2600*/  @!P0 BRA `(.L_x_41) ;  /* 0x00000068007c8947 */ /* 0x002fea0003800000 */
.L_x_141:
[----:B------:R-:W-:Y:S01]  /*2610*/  ULEA UR5, UR6, UR37, 0x3 ;  /* 0x0000002506057291 */ /* 0x000fe2000f8e18ff */
[----:B-1----:R-:W-:Y:S01]  /*2620*/  PRMT R0, RZ, 0x654, R5 ;  /* 0x00000654ff007816 */ /* 0x002fe20000000005 */
[----:B------:R-:W-:Y:S01]  /*2630*/  @!P2 IMAD.MOV.U32 R4, RZ, RZ, 0x10 ;  /* 0x00000010ff04a424 */ /* 0x000fe200078e00ff */
[----:B------:R-:W-:Y:S01]  /*2640*/  SHF.L.U32 R5, R12, 0x1f, RZ ;  /* 0x0000001f0c057819 */ /* 0x000fe200000006ff */
[----:B------:R-:W-:Y:S01]  /*2650*/  UIADD3 UR4, UPT, UPT, UR5, 0x90, URZ ;  /* 0x0000009005047890 */ /* 0x000fe2000fffe0ff */
[----:B------:R1:W-:Y:S05]  /*2660*/  SYNCS.ARRIVE.TRANS64.RED.A1T0 RZ, [R0+URZ], RZ ;  /* 0x000000ff00ff79a7 */ /* 0x0003ea00081004ff */
[----:B------:R-:W-:Y:S01]  /*2670*/  IMAD.U32 R6, RZ, RZ, UR4 ;  /* 0x00000004ff067e24 */ /* 0x000fe2000f8e00ff */
[----:B------:R-:W2:Y:S04]  /*2680*/  SYNCS.PHASECHK.TRANS64.TRYWAIT P0, [UR5+0xa0], R5 ;  /* 0x0000a005ff0075a7 */ /* 0x000ea80008001105 */
[----:B------:R-:W-:Y:S01]  /*2690*/  PRMT R6, R2, 0x654, R6 ;  /* 0x0000065402067816 */ /* 0x000fe20000000006 */
[----:B-12---:R-:W-:Y:S06]  /*26a0*/  @!P0 BRA `(.L_x_42) ;  /* 0x0000006800688947 */ /* 0x006fec0003800000 */
.L_x_143:
[----:B------:R-:W-:Y:S01]  /*26b0*/  ULEA UR4, UR6, UR37, 0x4 ;  /* 0x0000002506047291 */ /* 0x000fe2000f8e20ff */
[----:B------:R-:W-:Y:S01]  /*26c0*/  SEL R3, R6, R3, !P2 ;  /* 0x0000000306037207 */ /* 0x000fe20005000000 */
[----:B------:R-:W-:Y:S01]  /*26d0*/  UIADD3 UR5, UPT, UPT, UR5, 0x90, URZ ;  /* 0x0000009005057890 */ /* 0x000fe2000fffe0ff */
[----:B-1----:R-:W-:Y:S01]  /*26e0*/  LEA R0, R11, UR37, 0x3 ;  /* 0x000000250b007c11 */ /* 0x002fe2000f8e18ff */
[----:B------:R-:W-:Y:S01]  /*26f0*/  UIADD3 UR4, UPT, UPT, UR4, 0x120, URZ ;  /* 0x0000012004047890 */ /* 0x000fe2000fffe0ff */
[----:B------:R1:W-:Y:S01]  /*2700*/  @!P2 SYNCS.ARRIVE.TRANS64.RED RZ, [R3+URZ], R4 ;  /* 0x0000000403ffa9a7 */ /* 0x0003e200080004ff */
[----:B------:R-:W-:Y:S01]  /*2710*/  UIADD3 UR6, UPT, UPT, UR6, 0x1, URZ ;  /* 0x0000000106067890 */ /* 0x000fe2000fffe0ff */
[----:B------:R-:W-:-:S03]  /*2720*/  VIADD R8, R8, 0x1 ;  /* 0x0000000108087836 */ /* 0x000fc60000000000 */
[----:B------:R-:W-:Y:S02]  /*2730*/  UISETP.NE.AND UP0, UPT, UR6, 0x2, UPT ;  /* 0x000000020600788c */ /* 0x000fe4000bf05270 */
[----:B------:R-:W-:Y:S01]  /*2740*/  ISETP.NE.AND P0, PT, R8, 0x2, PT ;  /* 0x000000020800780c */ /* 0x000fe20003f05270 */
[----:B------:R-:W-:Y:S06]  /*2750*/  UGETNEXTWORKID.BROADCAST [UR4], [UR5] ;  /* 0x00000000040073ca */ /* 0x000fec0008000100 */
[----:B------:R-:W-:Y:S02]  /*2760*/  USEL UR4, URZ, 0x1, UP0 ;  /* 0x00000001ff047887 */ /* 0x000fe40008000000 */
[----:B------:R-:W-:-:S04]  /*2770*/  USEL UR6, UR6, URZ, UP0 ;  /* 0x000000ff06067287 */ /* 0x000fc80008000000 */
[----:B------:R-:W-:Y:S02]  /*2780*/  LOP3.LUT R12, R12, UR4, RZ, 0x3c, !PT ;  /* 0x000000040c0c7c12 */ /* 0x000fe4000f8e3cff */
[----:B-1----:R-:W-:-:S04]  /*2790*/  SHF.L.U32 R4, R10, 0x1f, RZ ;  /* 0x0000001f0a047819 */ /* 0x002fc800000006ff */
[----:B------:R-:W1:Y:S02]  /*27a0*/  SYNCS.PHASECHK.TRANS64.TRYWAIT P1, [R0+URZ+0x90], R4 ;  /* 0x00009004000075a7 */ /* 0x000e6400080211ff */
[----:B-1----:R-:W-:Y:S05]  /*27b0*/  @!P1 BRA `(.L_x_43) ;  /* 0x00000068003c9947 */ /* 0x002fea0003800000 */
.L_x_144:
[C---:B-1----:R-:W-:Y:S01]  /*27c0*/  LEA R4, R11.reuse, UR37, 0x4 ;  /* 0x000000250b047c11 */ /* 0x042fe2000f8e20ff */
[----:B------:R-:W-:Y:S01]  /*27d0*/  VIADD R0, R0, 0xa0 ;  /* 0x000000a000007836 */ /* 0x000fe20000000000 */
[----:B------:R-:W-:Y:S01]  /*27e0*/  SEL R8, R8, RZ, P0 ;  /* 0x000000ff08087207 */ /* 0x000fe20000000000 */
[----:B------:R-:W-:-:S03]  /*27f0*/  VIADD R11, R11, 0x1 ;  /* 0x000000010b0b7836 */ /* 0x000fc60000000000 */
[----:B------:R-:W1:Y:S01]  /*2800*/  LDS.128 R4, [R4+0x120] ;  /* 0x0001200004047984 */ /* 0x000e620000000c00 */
[----:B------:R-:W-:Y:S02]  /*2810*/  PRMT R0, RZ, 0x654, R0 ;  /* 0x00000654ff007816 */ /* 0x000fe40000000000 */
[C---:B------:R-:W-:Y:S01]  /*2820*/  ISETP.NE.AND P1, PT, R11.reuse, 0x2, PT ;  /* 0x000000020b00780c */ /* 0x040fe20003f25270 */
[----:B------:R-:W-:Y:S01]  /*2830*/  @!PT LDS RZ, [RZ] ;  /* 0x00000000fffff984 */ /* 0x000fe20000000800 */
[----:B------:R-:W-:Y:S01]  /*2840*/  @!PT LDS RZ, [RZ] ;  /* 0x00000000fffff984 */ /* 0x000fe20000000800 */
[----:B------:R-:W-:Y:S01]  /*2850*/  @!PT LDS RZ, [RZ] ;  /* 0x00000000fffff984 */ /* 0x000fe20000000800 */
[----:B------:R-:W-:Y:S01]  /*2860*/  @!PT LDS RZ, [RZ] ;  /* 0x00000000fffff984 */ /* 0x000fe20000000800 */
[----:B------:R2:W-:Y:S06]  /*2870*/  MEMBAR.ALL.CTA ;  /* 0x0000000000007992 */ /* 0x0005ec0000008000 */
[----:B--2---:R-:W2:Y:S01]  /*2880*/  FENCE.VIEW.ASYNC.S ;  /* 0x00000000000073c6 */ /* 0x004ea20000000000 */
[----:B------:R-:W-:Y:S01]  /*2890*/  SEL R11, R11, RZ, P1 ;  /* 0x000000ff0b0b7207 */ /* 0x000fe20000800000 */
[----:B--2---:R2:W-:Y:S01]  /*28a0*/  SYNCS.ARRIVE.TRANS64.RED.A1T0 RZ, [R0+URZ], RZ ;  /* 0x000000ff00ff79a7 */ /* 0x0045e200081004ff */
[----:B-1----:R-:W-:-:S02]  /*28b0*/  LOP3.LUT P3, RZ, R6, 0x1, RZ, 0xc0, !PT ;  /* 0x0000000106ff7812 */ /* 0x002fc4000786c0ff */
[----:B------:R-:W-:-:S04]  /*28c0*/  SEL R4, RZ, 0x1, P1 ;  /* 0x00000001ff047807 */ /* 0x000fc80000800000 */
[----:B------:R-:W-:Y:S02]  /*28d0*/  LOP3.LUT R10, R10, R4, RZ, 0x3c, !PT ;  /* 0x000000040a0a7212 */ /* 0x000fe400078e3cff */
[----:B--2---:R-:W-:-:S04]  /*28e0*/  SEL R0, RZ, 0x1, P0 ;  /* 0x00000001ff007807 */ /* 0x004fc80000000000 */
[----:B------:R-:W-:Y:S01]  /*28f0*/  LOP3.LUT R9, R9, R0, RZ, 0x3c, !PT ;  /* 0x0000000009097212 */ /* 0x000fe200078e3cff */
[----:B------:R-:W-:Y:S06]  /*2900*/  @P3 BRA `(.L_x_44) ;  /* 0xfffffffc002c3947 */ /* 0x000fec000383ffff */
[----:B------:R-:W-:Y:S01]  /*2910*/  ULEA UR5, UR6, UR37, 0x3 ;  /* 0x0000002506057291 */ /* 0x000fe2000f8e18ff */
[----:B------:R-:W-:-:S08]  /*2920*/  SHF.L.U32 R2, R12, 0x1f, RZ ;  /* 0x0000001f0c027819 */ /* 0x000fd000000006ff */
[----:B------:R-:W1:Y:S02]  /*2930*/  SYNCS.PHASECHK.TRANS64 P0, [UR5+0xa0], R2 ;  /* 0x0000a002ff0075a7 */ /* 0x000e640008001005 */
[----:B-1----:R-:W-:Y:S05]  /*2940*/  @P0 BRA `(.L_x_45) ;  /* 0x0000000000080947 */ /* 0x002fea0003800000 */
[----:B------:R-:W1:Y:S02]  /*2950*/  SYNCS.PHASECHK.TRANS64.TRYWAIT P0, [UR5+0xa0], R2 ;  /* 0x0000a002ff0075a7 */ /* 0x000e640008001105 */
[----:B-1----:R-:W-:Y:S05]  /*2960*/  @!P0 BRA `(.L_x_46) ;  /* 0x0000006400e48947 */ /* 0x002fea0003800000 */
.L_x_45:
[----:B------:R-:W-:-:S04]  /*2970*/  UIADD3 UR4, UPT, UPT, UR6, 0x1, URZ ;  /* 0x0000000106047890 */ /* 0x000fc8000fffe0ff */
[----:B------:R-:W-:-:S04]  /*2980*/  UISETP.NE.AND UP0, UPT, UR4, 0x2, UPT ;  /* 0x000000020400788c */ /* 0x000fc8000bf05270 */
[----:B------:R-:W-:Y:S02]  /*2990*/  USEL UR7, URZ, 0x1, UP0 ;  /* 0x00000001ff077887 */ /* 0x000fe40008000000 */
[----:B------:R-:W-:-:S04]  /*29a0*/  USEL UR4, UR4, URZ, UP0 ;  /* 0x000000ff04047287 */ /* 0x000fc80008000000 */
[----:B------:R-:W-:Y:S01]  /*29b0*/  ULEA UR4, UR4, UR37, 0x3 ;  /* 0x0000002504047291 */ /* 0x000fe2000f8e18ff */
[----:B-1----:R-:W-:-:S04]  /*29c0*/  LOP3.LUT R2, R12, UR7, RZ, 0x3c, !PT ;  /* 0x000000070c027c12 */ /* 0x002fc8000f8e3cff */
[----:B------:R-:W-:-:S04]  /*29d0*/  SHF.L.U32 R0, R2, 0x1f, RZ ;  /* 0x0000001f02007819 */ /* 0x000fc800000006ff */
[----:B------:R-:W1:Y:S02]  /*29e0*/  SYNCS.PHASECHK.TRANS64 P0, [UR4+0xa0], R0 ;  /* 0x0000a000ff0075a7 */ /* 0x000e640008001004 */
[----:B-1----:R-:W-:Y:S05]  /*29f0*/  @P0 EXIT ;  /* 0x000000000000094d */ /* 0x002fea0003800000 */
[----:B------:R-:W-:Y:S02]  /*2a00*/  SHF.L.U32 R2, R2, 0x1f, RZ ;  /* 0x0000001f02027819 */ /* 0x000fe400000006ff */
[----:B------:R-:W-:-:S07]  /*2a10*/  MOV R0, UR4 ;  /* 0x0000000400007c02 */ /* 0x000fce0008000f00 */
.L_x_47:
[----:B-1----:R1:W2:Y:S02]  /*2a20*/  SYNCS.PHASECHK.TRANS64.TRYWAIT P0, [R0+URZ+0xa0], R2 ;  /* 0x0000a002000075a7 */ /* 0x0022a400080011ff */
[----:B--2---:R-:W-:Y:S05]  /*2a30*/  @!P0 NANOSLEEP.SYNCS 0x989680 ;  /* 0x009896800000895d */ /* 0x004fea0003900000 */
[----:B------:R-:W2:Y:S02]  /*2a40*/  @!P0 SYNCS.PHASECHK.TRANS64 P0, [R0+URZ+0xa0], R2 ;  /* 0x0000a002000085a7 */ /* 0x000ea400080010ff */
[----:B--2---:R-:W-:Y:S05]  /*2a50*/  @P0 EXIT ;  /* 0x000000000000094d */ /* 0x004fea0003800000 */
[----:B------:R-:W-:Y:S05]  /*2a60*/  BRA `(.L_x_47) ;  /* 0xfffffffc00ec7947 */ /* 0x000fea000383ffff */
.L_x_40:
[----:B------:R-:W-:-:S09]  /*2a70*/  UISETP.NE.AND UP1, UPT, UR8, URZ, UPT ;  /* 0x000000ff0800728c */ /* 0x000fd2000bf25270 */
[----:B------:R-:W-:Y:S05]  /*2a80*/  BRA.U UP1, `(.L_x_48) ;  /* 0x0000000d01947547 */ /* 0x000fea000b800000 */
[----:B------:R-:W-:Y:S01]  /*2a90*/  UMOV UR4, 0x40 ;  /* 0x0000004000047882 */ /* 0x000fe20000000000 */
[----:B------:R-:W-:Y:S01]  /*2aa0*/  NOP ;  /* 0x0000000000007918 */ /* 0x000fe20000000000 */
[----:B------:R-:W-:Y:S01]  /*2ab0*/  ULEA UR4, UR37, UR4, 0x18 ;  /* 0x0000000425047291 */ /* 0x000fe2000f8ec0ff */
[----:B------:R-:W-:Y:S02]  /*2ac0*/  UMOV UR5, 0x400 ;  /* 0x0000040000057882 */ /* 0x000fe40000000000 */
[----:B------:R-:W-:-:S06]  /*2ad0*/  ULEA UR37, UR37, UR5, 0x18 ;  /* 0x0000000525257291 */ /* 0x000fcc000f8ec0ff */
[----:B------:R-:W1:Y:S02]  /*2ae0*/  LDS.U8 R0, [UR4+0x1c] ;  /* 0x00001c04ff007984 */ /* 0x000e640008000000 */
[----:B-1----:R-:W-:-:S13]  /*2af0*/  ISETP.NE.AND P0, PT, R0, RZ, PT ;  /* 0x000000ff0000720c */ /* 0x002fda0003f05270 */
[----:B------:R-:W-:Y:S05]  /*2b00*/  @P0 BRA `(.L_x_49) ;  /* 0x0000000000580947 */ /* 0x000fea0003800000 */
[----:B------:R-:W-:-:S13]  /*2b10*/  ELECT P0, URZ, PT ;  /* 0x0000000000ff782f */ /* 0x000fda0003800000 */
[----:B------:R-:W-:Y:S05]  /*2b20*/  @!P0 BRA `(.L_x_50) ;  /* 0x0000000000608947 */ /* 0x000fea0003800000 */
[----:B------:R-:W-:Y:S01]  /*2b30*/  UMOV UR5, 0x10 ;  /* 0x0000001000057882 */ /* 0x000fe20000000000 */
[----:B------:R-:W-:Y:S01]  /*2b40*/  HFMA2 R0, -RZ, RZ, 0, 5.9604644775390625e-08 ;  /* 0x00000001ff007431 */ /* 0x000fe200000001ff */
[----:B------:R-:W-:-:S03]  /*2b50*/  MOV R2, 0xffff ;  /* 0x0000ffff00027802 */ /* 0x000fc60000000f00 */
[----:B------:R-:W-:Y:S04]  /*2b60*/  DEPBAR.LE SB1, 0x36 ;  /* 0x00009d800000791a */ /* 0x000fe80000000000 */
[----:B------:R-:W1:Y:S02]  /*2b70*/  UTCATOMSWS.FIND_AND_SET.ALIGN UP0, UR5, UR5 ;  /* 0x00000005000575e3 */ /* 0x000e640008000800 */
[----:B-1----:R-:W-:Y:S01]  /*2b80*/  MOV R3, UR5 ;  /* 0x0000000500037c02 */ /* 0x002fe20008000f00 */
[----:B------:R-:W-:Y:S06]  /*2b90*/  BRA.U UP0, `(.L_x_51) ;  /* 0x0000000100187547 */ /* 0x000fec000b800000 */
.L_x_52:
[----:B------:R-:W-:Y:S05]  /*2ba0*/  NANOSLEEP 0x64 ;  /* 0x000000640000795d */ /* 0x000fea0003800000 */
[----:B------:R-:W-:-:S05]  /*2bb0*/  UMOV UR5, 0x10 ;  /* 0x0000001000057882 */ /* 0x000fca0000000000 */
[----:B------:R-:W-:Y:S04]  /*2bc0*/  DEPBAR.LE SB1, 0x36 ;  /* 0x00009d800000791a */ /* 0x000fe80000000000 */
[----:B------:R-:W1:Y:S02]  /*2bd0*/  UTCATOMSWS.FIND_AND_SET.ALIGN UP0, UR5, UR5 ;  /* 0x00000005000575e3 */ /* 0x000e640008000800 */
[----:B-1----:R-:W-:Y:S01]  /*2be0*/  MOV R3, UR5 ;  /* 0x0000000500037c02 */ /* 0x002fe20008000f00 */
[----:B------:R-:W-:Y:S05]  /*2bf0*/  BRA.U !UP0, `(.L_x_52) ;  /* 0xfffffffd08e87547 */ /* 0x000fea000b83ffff */
.L_x_51:
[-C--:B------:R-:W-:Y:S02]  /*2c00*/  SHF.L.U32 R2, R2, R3.reuse, RZ ;  /* 0x0000000302027219 */ /* 0x080fe400000006ff */
[----:B------:R-:W-:Y:S01]  /*2c10*/  SHF.L.U32 R0, R0, R3, RZ ;  /* 0x0000000300007219 */ /* 0x000fe200000006ff */
[----:B------:R-:W-:Y:S02]  /*2c20*/  IMAD.SHL.U32 R3, R3, 0x20, RZ ;  /* 0x0000002003037824 */ /* 0x000fe400078e00ff */
[----:B------:R1:W-:Y:S04]  /*2c30*/  ATOMS.OR RZ, [UR4+0x14], R2 ;  /* 0x00001402ffff798c */ /* 0x0003e8000b000004 */
[----:B------:R1:W-:Y:S04]  /*2c40*/  ATOMS.OR RZ, [UR4+0x18], R0 ;  /* 0x00001800ffff798c */ /* 0x0003e8000b000004 */
[----:B------:R1:W-:Y:S01]  /*2c50*/  STS [UR37+0x140], R3 ;  /* 0x00014003ff007988 */ /* 0x0003e20008000825 */
[----:B------:R-:W-:Y:S05]  /*2c60*/  BRA `(.L_x_50) ;  /* 0x0000000000107947 */ /* 0x000fea0003800000 */
.L_x_49:
[----:B------:R-:W-:Y:S02]  /*2c70*/  MOV R0, 0xffffffff ;  /* 0xffffffff00007802 */ /* 0x000fe40000000f00 */
[----:B------:R-:W-:-:S03]  /*2c80*/  MOV R2, 0x2cb0 ;  /* 0x00002cb000027802 */ /* 0x000fc60000000f00 */
[----:B------:R1:W-:Y:S04]  /*2c90*/  STS [UR37+0x140], R0 ;  /* 0x00014000ff007988 */ /* 0x0003e80008000825 */
[----:B-1-3-5:R-:W-:Y:S05]  /*2ca0*/  CALL.REL.NOINC `($__internal_1_$__cuda_sm10x_tcgen05_guardrail_trap_phase_invalid_during_alloc) ;  /* 0x0000006c002c7944 */ /* 0x02afea0003c00000 */
.L_x_50:
[----:B------:R-:W-:Y:S05]  /*2cb0*/  WARPSYNC.ALL ;  /* 0x0000000000007948 */ /* 0x000fea0003800000 */
[----:B------:R-:W2:Y:S01]  /*2cc0*/  S2UR UR6, SR_CgaCtaId ;  /* 0x00000000000679c3 */ /* 0x000ea20000008800 */
[----:B------:R-:W-:Y:S01]  /*2cd0*/  UMOV UR4, 0x400 ;  /* 0x0000040000047882 */ /* 0x000fe20000000000 */
[----:B------:R-:W-:-:S06]  /*2ce0*/  NOP ;  /* 0x0000000000007918 */ /* 0x000fcc0000000000 */
[----:B------:R-:W-:Y:S06]  /*2cf0*/  BAR.ARV 0x6, 0xa0 ;  /* 0x0182800000007b1d */ /* 0x000fec0000002000 */
[----:B------:R-:W4:Y:S01]  /*2d00*/  LDCU UR7, c[0x0][0x38c] ;  /* 0x00007180ff0777ac */ /* 0x000f220008000800 */
[----:B------:R-:W-:Y:S01]  /*2d10*/  IMAD.MOV.U32 R11, RZ, RZ, 0x1 ;  /* 0x00000001ff0b7424 */ /* 0x000fe200078e00ff */
[----:B------:R-:W-:Y:S01]  /*2d20*/  CS2R R8, SRZ ;  /* 0x0000000000087805 */ /* 0x000fe2000001ff00 */
[----:B------:R-:W-:Y:S01]  /*2d30*/  IMAD.MOV.U32 R10, RZ, RZ, RZ ;  /* 0x000000ffff0a7224 */ /* 0x000fe200078e00ff */
[----:B------:R-:W-:Y:S01]  /*2d40*/  UMOV UR18, URZ ;  /* 0x000000ff00127c82 */ /* 0x000fe20008000000 */
[----:B------:R-:W-:Y:S01]  /*2d50*/  UMOV UR17, URZ ;  /* 0x000000ff00117c82 */ /* 0x000fe20008000000 */
[----:B------:R-:W-:Y:S01]  /*2d60*/  UMOV UR22, 0x0 ;  /* 0x0000000000167882 */ /* 0x000fe20000000000 */
[----:B------:R-:W-:Y:S01]  /*2d70*/  UMOV UR23, 0x4400010 ;  /* 0x0440001000177882 */ /* 0x000fe20000000000 */
[----:B------:R-:W-:Y:S01]  /*2d80*/  UMOV UR20, 0x0 ;  /* 0x0000000000147882 */ /* 0x000fe20000000000 */
[----:B------:R-:W-:Y:S01]  /*2d90*/  UMOV UR21, 0x4400010 ;  /* 0x0440001000157882 */ /* 0x000fe20000000000 */
[----:B--2---:R-:W-:Y:S01]  /*2da0*/  ULEA UR6, UR6, UR4, 0x18 ;  /* 0x0000000406067291 */ /* 0x004fe2000f8ec0ff */
[----:B------:R-:W2:Y:S03]  /*2db0*/  LDCU UR4, c[0x0][0x38c] ;  /* 0x00007180ff0477ac */ /* 0x000ea60008000800 */
[----:B------:R-:W-:-:S02]  /*2dc0*/  UIADD3 UR11, UPT, UPT, UR6, 0x8800, URZ ;  /* 0x00008800060b7890 */ /* 0x000fc4000fffe0ff */
[----:B----4-:R-:W-:-:S03]  /*2dd0*/  UIADD3 UR7, UPT, UPT, UR7, 0x1f, URZ ;  /* 0x0000001f07077890 */ /* 0x010fc6000fffe0ff */
[----:B-1----:R-:W1:Y:S01]  /*2de0*/  LDS R0, [UR6+0x140] ;  /* 0x00014006ff007984 */ /* 0x002e620008000800 */
[----:B------:R-:W-:Y:S02]  /*2df0*/  UIADD3 UR12, UPT, UPT, UR6, 0xc800, URZ ;  /* 0x0000c800060c7890 */ /* 0x000fe4000fffe0ff */
[----:B------:R-:W-:Y:S02]  /*2e00*/  USHF.R.S32.HI UR5, URZ, 0x1f, UR7 ;  /* 0x0000001fff057899 */ /* 0x000fe40008011407 */
[----:B------:R-:W-:Y:S02]  /*2e10*/  USHF.R.U32.HI UR11, URZ, 0x4, UR11 ;  /* 0x00000004ff0b7899 */ /* 0x000fe4000801160b */
[----:B------:R-:W-:Y:S02]  /*2e20*/  ULEA.HI UR5, UR5, UR7, URZ, 0x5 ;  /* 0x0000000705057291 */ /* 0x000fe4000f8f28ff */
[----:B------:R-:W-:Y:S02]  /*2e30*/  USHF.R.U32.HI UR12, URZ, 0x4, UR12 ;  /* 0x00000004ff0c7899 */ /* 0x000fe4000801160c */
[----:B------:R-:W-:-:S02]  /*2e40*/  USHF.R.S32.HI UR5, URZ, 0x5, UR5 ;  /* 0x00000005ff057899 */ /* 0x000fc40008011405 */
[----:B------:R-:W-:Y:S02]  /*2e50*/  ULOP3.LUT UR11, UR11, 0x3fff, URZ, 0xc0, !UPT ;  /* 0x00003fff0b0b7892 */ /* 0x000fe4000f8ec0ff */
[----:B------:R-:W-:Y:S02]  /*2e60*/  UISETP.LT.AND UP0, UPT, UR5, 0x1, UPT ;  /* 0x000000010500788c */ /* 0x000fe4000bf01270 */
[----:B------:R-:W-:Y:S02]  /*2e70*/  ULOP3.LUT UR12, UR12, 0x3fff, URZ, 0xc0, !UPT ;  /* 0x00003fff0c0c7892 */ /* 0x000fe4000f8ec0ff */
[----:B------:R-:W-:Y:S02]  /*2e80*/  USEL UR10, UR5, 0x1, !UP0 ;  /* 0x00000001050a7887 */ /* 0x000fe4000c000000 */
[----:B------:R-:W-:Y:S02]  /*2e90*/  ULOP3.LUT UR11, UR11, 0x10000, URZ, 0xfc, !UPT ;  /* 0x000100000b0b7892 */ /* 0x000fe4000f8efcff */
[----:B------:R-:W-:-:S02]  /*2ea0*/  ULOP3.LUT UR12, UR12, 0x10000, URZ, 0xfc, !UPT ;  /* 0x000100000c0c7892 */ /* 0x000fc4000f8efcff */
[----:B------:R-:W-:Y:S02]  /*2eb0*/  UIADD3 UR10, UPT, UPT, -UR10, URZ, URZ ;  /* 0x000000ff0a0a7290 */ /* 0x000fe4000fffe1ff */
[----:B--2---:R-:W-:Y:S01]  /*2ec0*/  UISETP.GE.AND UP3, UPT, UR4, 0x1, UPT ;  /* 0x000000010400788c */ /* 0x004fe2000bf66270 */
[----:B-1----:R-:W-:-:S15]  /*2ed0*/  R2UR UR19, R0 ;  /* 0x00000000001372ca */ /* 0x002fde00000e0000 */
.L_x_59:
[----:B------:R-:W-:Y:S02]  /*2ee0*/  LEA R0, R10, UR6, 0x3 ;  /* 0x000000060a007c11 */ /* 0x000fe4000f8e18ff */
[----:B------:R-:W-:Y:S02]  /*2ef0*/  SHF.L.U32 R2, R9, 0x1f, RZ ;  /* 0x0000001f09027819 */ /* 0x000fe400000006ff */
[----:B------:R-:W-:Y:S01]  /*2f00*/  PLOP3.LUT P0, PT, PT, PT, UP3, 0x80, 0x8 ;  /* 0x000000000008781c */ /* 0x000fe20003f0f038 */
[----:B------:R-:W-:Y:S01]  /*2f10*/  VIADD R3, R0, 0xa0 ;  /* 0x000000a000037836 */ /* 0x000fe20000000000 */
[----:B-1----:R-:W1:Y:S02]  /*2f20*/  SYNCS.PHASECHK.TRANS64.TRYWAIT P1, [R0+URZ+0x90], R2 ;  /* 0x00009002000075a7 */ /* 0x002e6400080211ff */
[----:B-1--4-:R-:W-:Y:S09]  /*2f30*/  @!P1 BRA `(.L_x_53) ;  /* 0x0000006000889947 */ /* 0x012ff20003800000 */
.L_x_146:
[----:B------:R-:W-:Y:S01]  /*2f40*/  LEA R4, R10, UR6, 0x4 ;  /* 0x000000060a047c11 */ /* 0x000fe2000f8e20ff */
[----:B------:R-:W-:Y:S01]  /*2f50*/  @UP3 ULEA UR4, UR17, UR6, 0x3 ;  /* 0x0000000611043291 */ /* 0x000fe2000f8e18ff */
[----:B------:R-:W-:Y:S01]  /*2f60*/  PLOP3.LUT P2, PT, PT, PT, PT, 0x80, 0x8 ;  /* 0x000000000008781c */ /* 0x000fe20003f4f070 */
[----:B------:R-:W-:Y:S01]  /*2f70*/  ULEA UR8, UR18, UR6, 0x3 ;  /* 0x0000000612087291 */ /* 0x000fe2000f8e18ff */
[----:B------:R-:W-:Y:S02]  /*2f80*/  PRMT R3, RZ, 0x654, R3 ;  /* 0x00000654ff037816 */ /* 0x000fe40000000003 */
[----:B------:R-:W2:Y:S01]  /*2f90*/  LDS.128 R4, [R4+0x120] ;  /* 0x0001200004047984 */ /* 0x000ea20000000c00 */
[----:B-1----:R-:W-:Y:S02]  /*2fa0*/  @P0 SHF.L.U32 R2, R8, 0x1f, RZ ;  /* 0x0000001f08020819 */ /* 0x002fe400000006ff */
[----:B------:R-:W-:Y:S01]  /*2fb0*/  SHF.L.U32 R0, R11, 0x1f, RZ ;  /* 0x0000001f0b007819 */ /* 0x000fe200000006ff */
[----:B------:R-:W-:Y:S01]  /*2fc0*/  @!PT LDS RZ, [RZ] ;  /* 0x00000000fffff984 */ /* 0x000fe20000000800 */
[----:B------:R-:W-:Y:S01]  /*2fd0*/  @!PT LDS RZ, [RZ] ;  /* 0x00000000fffff984 */ /* 0x000fe20000000800 */
[----:B------:R-:W-:Y:S01]  /*2fe0*/  @!PT LDS RZ, [RZ] ;  /* 0x00000000fffff984 */ /* 0x000fe20000000800 */
[----:B------:R-:W-:Y:S01]  /*2ff0*/  @!PT LDS RZ, [RZ] ;  /* 0x00000000fffff984 */ /* 0x000fe20000000800 */
[----:B------:R1:W-:Y:S06]  /*3000*/  MEMBAR.ALL.CTA ;  /* 0x0000000000007992 */ /* 0x0003ec0000008000 */
[----:B-1----:R-:W1:Y:S02]  /*3010*/  FENCE.VIEW.ASYNC.S ;  /* 0x00000000000073c6 */ /* 0x002e640000000000 */
[----:B-1----:R1:W-:Y:S01]  /*3020*/  SYNCS.ARRIVE.TRANS64.RED.A1T0 RZ, [R3+URZ], RZ ;  /* 0x000000ff03ff79a7 */ /* 0x0023e200081004ff */
[----:B------:R1:W4:Y:S01]  /*3030*/  @P0 SYNCS.PHASECHK.TRANS64.TRYWAIT P2, [UR4], R2 ;  /* 0x00000002ff0005a7 */ /* 0x0003220008041104 */
[----:B------:R-:W-:Y:S01]  /*3040*/  ULEA.HI UR4, UR18, UR18, URZ, 0x1 ;  /* 0x0000001212047291 */ /* 0x000fe2000f8f08ff */
[----:B--2---:R-:W-:-:S03]  /*3050*/  LOP3.LUT P1, RZ, R6, 0x1, RZ, 0xc0, !PT ;  /* 0x0000000106ff7812 */ /* 0x004fc6000782c0ff */
[----:B------:R-:W-:Y:S02]  /*3060*/  USHF.L.U32 UR9, UR4, 0x7, URZ ;  /* 0x0000000704097899 */ /* 0x000fe400080006ff */
[----:B------:R-:W-:Y:S02]  /*3070*/  ULOP3.LUT UR4, UR4, 0xffe, URZ, 0xc0, !UPT ;  /* 0x00000ffe04047892 */ /* 0x000fe4000f8ec0ff */
[----:B------:R-:W-:Y:S02]  /*3080*/  ULOP3.LUT UR9, UR9, 0xffffff00, URZ, 0xc0, !UPT ;  /* 0xffffff0009097892 */ /* 0x000fe4000f8ec0ff */
[----:B------:R-:W-:Y:S02]  /*3090*/  UIADD3 UR4, UPT, UPT, -UR4, UR18, URZ ;  /* 0x0000001204047290 */ /* 0x000fe4000fffe1ff */
[----:B------:R-:W-:Y:S01]  /*30a0*/  UIADD3 UR9, UPT, UPT, UR19, UR9, URZ ;  /* 0x0000000913097290 */ /* 0x000fe2000fffe0ff */
[----:B------:R-:W2:Y:S03]  /*30b0*/  SYNCS.PHASECHK.TRANS64.TRYWAIT P0, [UR8+0xd0], R0 ;  /* 0x0000d000ff0075a7 */ /* 0x000ea60008001108 */
[----:B------:R-:W-:Y:S01]  /*30c0*/  ULEA UR9, UR4, UR9, 0x14 ;  /* 0x0000000904097291 */ /* 0x000fe2000f8ea0ff */
[----:B-12-4-:R-:W-:Y:S11]  /*30d0*/  @!P0 BRA `(.L_x_54) ;  /* 0x0000006000348947 */ /* 0x016ff60003800000 */
.L_x_148:
[----:B------:R-:W-:Y:S01]  /*30e0*/  IADD3 R10, PT, PT, R10, 0x1, RZ ;  /* 0x000000010a0a7810 */ /* 0x000fe20007ffe0ff */
[----:B------:R-:W-:Y:S06]  /*30f0*/  BRA.U !UP3, `(.L_x_55) ;  /* 0x000000010b987547 */ /* 0x000fec000b800000 */
[----:B------:R-:W-:Y:S01]  /*3100*/  UPLOP3.LUT UP4, UPT, UPT, UPT, UPT, 0x40, 0x4 ;  /* 0x000000000004789c */ /* 0x000fe20003f8e870 */
[----:B------:R-:W-:Y:S01]  /*3110*/  UMOV UR16, UR10 ;  /* 0x0000000a00107c82 */ /* 0x000fe20008000000 */
[----:B------:R-:W-:Y:S01]  /*3120*/  UMOV UR15, UR5 ;  /* 0x00000005000f7c82 */ /* 0x000fe20008000000 */
[----:B------:R-:W-:-:S08]  /*3130*/  UMOV UR14, UR17 ;  /* 0x00000011000e7c82 */ /* 0x000fd00008000000 */
.L_x_58:
[----:B------:R-:W-:Y:S02]  /*3140*/  UIADD3 UR16, UPT, UPT, UR16, 0x1, URZ ;  /* 0x0000000110107890 */ /* 0x000fe4000fffe0ff */
[----:B--2---:R-:W-:Y:S02]  /*3150*/  ULEA UR7, UR14, UR6, 0x3 ;  /* 0x000000060e077291 */ /* 0x004fe4000f8e18ff */
[----:B------:R-:W-:Y:S01]  /*3160*/  UISETP.NE.AND UP0, UPT, UR16, URZ, UPT ;  /* 0x000000ff1000728c */ /* 0x000fe2000bf05270 */
[----:B----4-:R-:W-:Y:S10]  /*3170*/  @P2 BRA `(.L_x_56) ;  /* 0x00000000000c2947 */ /* 0x010ff40003800000 */
[----:B-1----:R-:W-:Y:S04]  /*3180*/  SHF.L.U32 R2, R8, 0x1f, RZ ;  /* 0x0000001f08027819 */ /* 0x002fe800000006ff */
[----:B------:R-:W1:Y:S02]  /*3190*/  SYNCS.PHASECHK.TRANS64.TRYWAIT P0, [UR7], R2 ;  /* 0x00000002ff0075a7 */ /* 0x000e640008001107 */
[----:B-1----:R-:W-:Y:S05]  /*31a0*/  @!P0 BRA `(.L_x_57) ;  /* 0x0000006000188947 */ /* 0x002fea0003800000 */
.L_x_56:
[----:B------:R-:W-:Y:S01]  /*31b0*/  UISETP.NE.AND UP1, UPT, UR15, 0x1, UPT ;  /* 0x000000010f00788c */ /* 0x000fe2000bf25270 */
[----:B------:R-:W-:Y:S01]  /*31c0*/  PLOP3.LUT P2, PT, PT, PT, PT, 0x80, 0x8 ;  /* 0x000000000008781c */ /* 0x000fe20003f4f070 */
[----:B------:R-:W-:Y:S02]  /*31d0*/  UIADD3 UR17, UPT, UPT, UR14, 0x1, URZ ;  /* 0x000000010e117890 */ /* 0x000fe4000fffe0ff */
[----:B------:R-:W-:Y:S02]  /*31e0*/  ULEA UR24, UR14, UR12, 0xa ;  /* 0x0000000c0e187291 */ /* 0x000fe4000f8e50ff */
[----:B------:R-:W-:Y:S01]  /*31f0*/  UISETP.NE.AND UP2, UPT, UR17, 0x4, UPT ;  /* 0x000000041100788c */ /* 0x000fe2000bf45270 */
[----:B------:R-:W-:Y:S01]  /*3200*/  PLOP3.LUT P0, PT, PT, PT, UP1, 0x80, 0x8 ;  /* 0x000000000008781c */ /* 0x000fe20003f0f018 */
[----:B------:R-:W-:Y:S02]  /*3210*/  ULEA UR26, UR14, UR11, 0x8 ;  /* 0x0000000b0e1a7291 */ /* 0x000fe4000f8e40ff */
[----:B------:R-:W-:Y:S02]  /*3220*/  USEL UR13, URZ, 0x1, UP2 ;  /* 0x00000001ff0d7887 */ /* 0x000fe40009000000 */
[----:B------:R-:W-:Y:S02]  /*3230*/  USEL UR17, UR17, URZ, UP2 ;  /* 0x000000ff11117287 */ /* 0x000fe40009000000 */
[----:B------:R-:W-:Y:S02]  /*3240*/  UIADD3 UR30, UPT, UPT, UR24, 0x2, URZ ;  /* 0x00000002181e7890 */ /* 0x000fe4000fffe0ff */
[----:B------:R-:W-:Y:S01]  /*3250*/  @UP1 ULEA UR4, UR17, UR6, 0x3 ;  /* 0x0000000611041291 */ /* 0x000fe2000f8e18ff */
[----:B------:R-:W-:Y:S01]  /*3260*/  LOP3.LUT R8, R8, UR13, RZ, 0x3c, !PT ;  /* 0x0000000d08087c12 */ /* 0x000fe2000f8e3cff */
[----:B------:R-:W-:Y:S02]  /*3270*/  UIADD3 UR28, UPT, UPT, UR26, 0x2, URZ ;  /* 0x000000021a1c7890 */ /* 0x000fe4000fffe0ff */
[----:B------:R-:W-:Y:S01]  /*3280*/  UIADD3 UR7, UPT, UPT, UR7, 0x20, URZ ;  /* 0x0000002007077890 */ /* 0x000fe2000fffe0ff */
[----:B-1----:R-:W-:Y:S01]  /*3290*/  @P0 SHF.L.U32 R0, R8, 0x1f, RZ ;  /* 0x0000001f08000819 */ /* 0x002fe200000006ff */
[----:B------:R-:W-:Y:S01]  /*32a0*/  UMOV UR25, 0x80004020 ;  /* 0x8000402000197882 */ /* 0x000fe20000000000 */
[----:B------:R-:W-:Y:S01]  /*32b0*/  UMOV UR27, 0x80004020 ;  /* 0x80004020001b7882 */ /* 0x000fe20000000000 */
[----:B------:R-:W-:Y:S01]  /*32c0*/  UMOV UR31, 0x80004020 ;  /* 0x80004020001f7882 */ /* 0x000fe20000000000 */
[----:B------:R2:W4:Y:S01]  /*32d0*/  @P0 SYNCS.PHASECHK.TRANS64.TRYWAIT P2, [UR4], R0 ;  /* 0x00000000ff0005a7 */ /* 0x0005220008041104 */
[----:B------:R-:W-:Y:S01]  /*32e0*/  UIADD3 UR15, UPT, UPT, UR15, -0x1, URZ ;  /* 0xffffffff0f0f7890 */ /* 0x000fe2000fffe0ff */
[----:B------:R2:W-:Y:S01]  /*32f0*/  UTCHMMA gdesc[UR26], gdesc[UR24], tmem[UR9], tmem[UR22], idesc[UR23], UP4 ;  /* 0x00ff16181a0075ea */ /* 0x0005e2000a000009 */
[----:B------:R-:W-:Y:S01]  /*3300*/  UPLOP3.LUT UP4, UPT, UPT, UPT, UPT, 0x80, 0x8 ;  /* 0x000000000008789c */ /* 0x000fe20003f8f070 */
[----:B------:R-:W-:Y:S01]  /*3310*/  UMOV UR29, 0x80004020 ;  /* 0x80004020001d7882 */ /* 0x000fe20000000000 */
[----:B------:R-:W-:Y:S01]  /*3320*/  UMOV UR14, UR17 ;  /* 0x00000011000e7c82 */ /* 0x000fe20008000000 */
[----:B------:R2:W-:Y:S01]  /*3330*/  UTCHMMA gdesc[UR28], gdesc[UR30], tmem[UR9], tmem[UR20], idesc[UR21], UPT ;  /* 0x00ff141e1c0075ea */ /* 0x0005e2000b800009 */
[----:B------:R2:W-:Y:S01]  /*3340*/  UTCBAR [UR7], URZ ;  /* 0x000000ff070073e9 */ /* 0x0005e200080000ff */
[----:B------:R-:W-:Y:S06]  /*3350*/  BRA.U UP0, `(.L_x_58) ;  /* 0xfffffffd00787547 */ /* 0x000fec000b83ffff */
.L_x_55:
[----:B------:R-:W-:Y:S01]  /*3360*/  UIADD3 UR18, UPT, UPT, UR18, 0x1, URZ ;  /* 0x0000000112127890 */ /* 0x000fe2000fffe0ff */
[C---:B------:R-:W-:Y:S01]  /*3370*/  ISETP.NE.AND P0, PT, R10.reuse, 0x2, PT ;  /* 0x000000020a00780c */ /* 0x040fe20003f05270 */
[----:B------:R-:W-:Y:S02]  /*3380*/  UIADD3 UR8, UPT, UPT, UR8, 0xb0, URZ ;  /* 0x000000b008087890 */ /* 0x000fe4000fffe0ff */
[----:B------:R-:W-:Y:S01]  /*3390*/  UISETP.NE.AND UP0, UPT, UR18, 0x4, UPT ;  /* 0x000000041200788c */ /* 0x000fe2000bf05270 */
[----:B-12---:R-:W-:Y:S02]  /*33a0*/  SEL R0, RZ, 0x1, P0 ;  /* 0x00000001ff007807 */ /* 0x006fe40000000000 */
[----:B------:R-:W-:Y:S01]  /*33b0*/  SEL R10, R10, RZ, P0 ;  /* 0x000000ff0a0a7207 */ /* 0x000fe20000000000 */
[----:B------:R-:W-:Y:S01]  /*33c0*/  USEL UR4, URZ, 0x1, UP0 ;  /* 0x00000001ff047887 */ /* 0x000fe20008000000 */
[----:B------:R-:W-:Y:S01]  /*33d0*/  LOP3.LUT R9, R9, R0, RZ, 0x3c, !PT ;  /* 0x0000000009097212 */ /* 0x000fe200078e3cff */
[----:B------:R-:W-:Y:S01]  /*33e0*/  USEL UR18, UR18, URZ, UP0 ;  /* 0x000000ff12127287 */ /* 0x000fe20008000000 */
[----:B------:R1:W-:Y:S03]  /*33f0*/  UTCBAR [UR8], URZ ;  /* 0x000000ff080073e9 */ /* 0x0003e600080000ff */
[----:B------:R-:W-:Y:S01]  /*3400*/  LOP3.LUT R11, R11, UR4, RZ, 0x3c, !PT ;  /* 0x000000040b0b7c12 */ /* 0x000fe2000f8e3cff */
[----:B------:R-:W-:Y:S07]  /*3410*/  @P1 BRA `(.L_x_59) ;  /* 0xfffffff800b01947 */ /* 0x000fee000383ffff */
[----:B------:R-:W2:Y:S01]  /*3420*/  S2UR UR4, SR_CgaCtaId ;  /* 0x00000000000479c3 */ /* 0x000ea20000008800 */
[----:B------:R-:W-:Y:S01]  /*3430*/  ELECT P0, URZ, PT ;  /* 0x0000000000ff782f */ /* 0x000fe20003800000 */
[----:B------:R-:W-:Y:S01]  /*3440*/  IMAD.MOV.U32 R0, RZ, RZ, 0x1 ;  /* 0x00000001ff007424 */ /* 0x000fe200078e00ff */
[----:B------:R-:W-:Y:S01]  /*3450*/  UIADD3 UR6, UPT, UPT, UR6, 0xd0, URZ ;  /* 0x000000d006067890 */ /* 0x000fe2000fffe0ff */
[----:B------:R-:W-:Y:S01]  /*3460*/  SHF.L.U32 R2, R11, 0x1f, RZ ;  /* 0x0000001f0b027819 */ /* 0x000fe200000006ff */
[----:B------:R-:W-:-:S03]  /*3470*/  UMOV UR5, 0x40 ;  /* 0x0000004000057882 */ /* 0x000fc60000000000 */
[----:B------:R-:W-:Y:S01]  /*3480*/  UVIRTCOUNT.DEALLOC.SMPOOL 0x80 ;  /* 0x000000800000784c */ /* 0x000fe20000000000 */
[----:B--2---:R-:W-:Y:S02]  /*3490*/  ULEA UR4, UR4, UR5, 0x18 ;  /* 0x0000000504047291 */ /* 0x004fe4000f8ec0ff */
[----:B------:R-:W-:-:S07]  /*34a0*/  ULEA UR5, UR18, UR6, 0x3 ;  /* 0x0000000612057291 */ /* 0x000fce000f8e18ff */
[----:B------:R2:W-:Y:S02]  /*34b0*/  @P0 STS.U8 [UR4+0x1c], R0 ;  /* 0x00001c00ff000988 */ /* 0x0005e40008000004 */
[----:B------:R-:W3:Y:S02]  /*34c0*/  SYNCS.PHASECHK.TRANS64.TRYWAIT P0, [UR5], R2 ;  /* 0x00000002ff0075a7 */ /* 0x000ee40008001105 */
[----:B--23--:R-:W-:Y:S05]  /*34d0*/  @!P0 BRA `(.L_x_60) ;  /* 0x0000005c00648947 */ /* 0x00cfea0003800000 */
.L_x_151:
[----:B------:R-:W-:-:S04]  /*34e0*/  UIADD3 UR7, UPT, UPT, UR18, 0x1, URZ ;  /* 0x0000000112077890 */ /* 0x000fc8000fffe0ff */
[----:B------:R-:W-:-:S04]  /*34f0*/  UISETP.NE.AND UP0, UPT, UR7, 0x4, UPT ;  /* 0x000000040700788c */ /* 0x000fc8000bf05270 */
[----:B-1----:R-:W-:Y:S02]  /*3500*/  USEL UR8, URZ, 0x1, UP0 ;  /* 0x00000001ff087887 */ /* 0x002fe40008000000 */
[----:B------:R-:W-:-:S04]  /*3510*/  USEL UR7, UR7, URZ, UP0 ;  /* 0x000000ff07077287 */ /* 0x000fc80008000000 */
[----:B------:R-:W-:Y:S01]  /*3520*/  ULEA UR5, UR7, UR6, 0x3 ;  /* 0x0000000607057291 */ /* 0x000fe2000f8e18ff */
[----:B--2---:R-:W-:-:S04]  /*3530*/  LOP3.LUT R2, R11, UR8, RZ, 0x3c, !PT ;  /* 0x000000080b027c12 */ /* 0x004fc8000f8e3cff */
[----:B------:R-:W-:-:S04]  /*3540*/  SHF.L.U32 R3, R2, 0x1f, RZ ;  /* 0x0000001f02037819 */ /* 0x000fc800000006ff */
[----:B------:R-:W1:Y:S02]  /*3550*/  SYNCS.PHASECHK.TRANS64.TRYWAIT P0, [UR5], R3 ;  /* 0x00000003ff0075a7 */ /* 0x000e640008001105 */
[----:B-1----:R-:W-:Y:S05]  /*3560*/  @!P0 BRA `(.L_x_61) ;  /* 0x0000005c00588947 */ /* 0x002fea0003800000 */
.L_x_153:
        /* <DEDUP_REMOVED lines=9> */
.L_x_155:
[----:B------:R-:W-:-:S04]  /*3600*/  UIADD3 UR7, UPT, UPT, UR7, 0x1, URZ ;  /* 0x0000000107077890 */ /* 0x000fc8000fffe0ff */
[----:B------:R-:W-:-:S04]  /*3610*/  UISETP.NE.AND UP0, UPT, UR7, 0x4, UPT ;  /* 0x000000040700788c */ /* 0x000fc8000bf05270 */
[----:B------:R-:W-:Y:S02]  /*3620*/  USEL UR5, URZ, 0x1, UP0 ;  /* 0x00000001ff057887 */ /* 0x000fe40008000000 */
[----:B------:R-:W-:-:S04]  /*3630*/  USEL UR7, UR7, URZ, UP0 ;  /* 0x000000ff07077287 */ /* 0x000fc80008000000 */
[----:B------:R-:W-:Y:S01]  /*3640*/  ULEA UR7, UR7, UR6, 0x3 ;  /* 0x0000000607077291 */ /* 0x000fe2000f8e18ff */
[----:B------:R-:W-:-:S04]  /*3650*/  LOP3.LUT R2, R2, UR5, RZ, 0x3c, !PT ;  /* 0x0000000502027c12 */ /* 0x000fc8000f8e3cff */
[----:B------:R-:W-:-:S04]  /*3660*/  SHF.L.U32 R2, R2, 0x1f, RZ ;  /* 0x0000001f02027819 */ /* 0x000fc800000006ff */
[----:B------:R-:W2:Y:S02]  /*3670*/  SYNCS.PHASECHK.TRANS64.TRYWAIT P0, [UR7], R2 ;  /* 0x00000002ff0075a7 */ /* 0x000ea40008001107 */
[----:B--2---:R-:W-:Y:S05]  /*3680*/  @!P0 BRA `(.L_x_63) ;  /* 0x0000005c00408947 */ /* 0x004fea0003800000 */
.L_x_157:
[----:B------:R-:W-:Y:S01]  /*3690*/  NOP ;  /* 0x0000000000007918 */ /* 0x000fe20000000000 */
[----:B-1----:R-:W1:Y:S01]  /*36a0*/  LDS R0, [UR4+0x14] ;  /* 0x00001404ff007984 */ /* 0x002e620008000800 */
[----:B------:R-:W-:Y:S01]  /*36b0*/  ULOP3.LUT UR6, UR19, 0xffff, URZ, 0xc0, !UPT ;  /* 0x0000ffff13067892 */ /* 0x000fe2000f8ec0ff */
[----:B------:R-:W-:Y:S01]  /*36c0*/  UMOV UR8, 0xffff ;  /* 0x0000ffff00087882 */ /* 0x000fe20000000000 */
[----:B------:R-:W-:Y:S02]  /*36d0*/  UMOV UR5, 0x1 ;  /* 0x0000000100057882 */ /* 0x000fe40000000000 */
[----:B------:R-:W-:-:S04]  /*36e0*/  USHF.R.U32.HI UR6, URZ, 0x5, UR6 ;  /* 0x00000005ff067899 */ /* 0x000fc80008011606 */
[----:B------:R-:W-:Y:S02]  /*36f0*/  USHF.L.U32 UR8, UR8, UR6, URZ ;  /* 0x0000000608087299 */ /* 0x000fe400080006ff */
[----:B------:R-:W-:-:S04]  /*3700*/  USHF.L.U32 UR5, UR5, UR6, URZ ;  /* 0x0000000605057299 */ /* 0x000fc800080006ff */
[----:B-1----:R-:W-:-:S04]  /*3710*/  LOP3.LUT R0, R0, UR8, RZ, 0xc0, !PT ;  /* 0x0000000800007c12 */ /* 0x002fc8000f8ec0ff */
[----:B------:R-:W-:-:S13]  /*3720*/  ISETP.NE.AND P0, PT, R0, UR8, PT ;  /* 0x0000000800007c0c */ /* 0x000fda000bf05270 */
[----:B------:R-:W-:Y:S05]  /*3730*/  @P0 BRA `(.L_x_64) ;  /* 0x0000000000580947 */ /* 0x000fea0003800000 */
[----:B------:R-:W1:Y:S02]  /*3740*/  LDS R0, [UR4+0x18] ;  /* 0x00001804ff007984 */ /* 0x000e640008000800 */
[----:B-1----:R-:W-:-:S04]  /*3750*/  LOP3.LUT R0, R0, UR5, RZ, 0xc0, !PT ;  /* 0x0000000500007c12 */ /* 0x002fc8000f8ec0ff */
[----:B------:R-:W-:-:S13]  /*3760*/  ISETP.NE.AND P0, PT, R0, UR5, PT ;  /* 0x0000000500007c0c */ /* 0x000fda000bf05270 */
[----:B------:R-:W-:Y:S05]  /*3770*/  @P0 BRA `(.L_x_65) ;  /* 0x00000000003c0947 */ /* 0x000fea0003800000 */
[----:B------:R-:W1:Y:S01]  /*3780*/  S2R R2, SR_LANEID ;  /* 0x0000000000027919 */ /* 0x000e620000000000 */
[----:B------:R-:W-:Y:S01]  /*3790*/  ULOP3.LUT UR8, URZ, UR8, URZ, 0x33, !UPT ;  /* 0x00000008ff087292 */ /* 0x000fe2000f8e33ff */
[----:B------:R-:W-:Y:S02]  /*37a0*/  VOTEU.ANY UR7, UPT, PT ;  /* 0x0000000000077886 */ /* 0x000fe400038e0100 */
[----:B------:R-:W-:-:S03]  /*37b0*/  UFLO.U32 UR7, UR7 ;  /* 0x00000007000772bd */ /* 0x000fc600080e0000 */
[----:B------:R-:W-:-:S04]  /*37c0*/  IMAD.U32 R0, RZ, RZ, UR8 ;  /* 0x00000008ff007e24 */ /* 0x000fc8000f8e00ff */
[----:B------:R2:W3:Y:S02]  /*37d0*/  REDUX UR6, R0 ;  /* 0x00000000000673c4 */ /* 0x0004e40000000000 */
[----:B------:R1:W-:Y:S02]  /*37e0*/  UTCATOMSWS.AND URZ, UR8 ;  /* 0x0000000800ff79e3 */ /* 0x0003e40008000000 */
[----:B-1----:R-:W-:Y:S02]  /*37f0*/  ISETP.EQ.U32.AND P0, PT, R2, UR7, PT ;  /* 0x0000000702007c0c */ /* 0x002fe4000bf02070 */
[----:B--2---:R-:W-:Y:S02]  /*3800*/  LOP3.LUT R0, RZ, UR5, RZ, 0x33, !PT ;  /* 0x00000005ff007c12 */ /* 0x004fe4000f8e33ff */
[----:B---3--:R-:W-:Y:S02]  /*3810*/  MOV R2, UR6 ;  /* 0x0000000600027c02 */ /* 0x008fe40008000f00 */
[----:B------:R-:W1:Y:S07]  /*3820*/  REDUX UR5, R0 ;  /* 0x00000000000573c4 */ /* 0x000e6e0000000000 */
[----:B------:R2:W-:Y:S01]  /*3830*/  @P0 ATOMS.AND RZ, [UR4+0x14], R2 ;  /* 0x00001402ffff098c */ /* 0x0005e2000a800004 */
[----:B-1----:R-:W-:-:S05]  /*3840*/  IMAD.U32 R0, RZ, RZ, UR5 ;  /* 0x00000005ff007e24 */ /* 0x002fca000f8e00ff */
[----:B------:R2:W-:Y:S01]  /*3850*/  @P0 ATOMS.AND RZ, [UR4+0x18], R0 ;  /* 0x00001800ffff098c */ /* 0x0005e2000a800004 */
[----:B------:R-:W-:Y:S05]  /*3860*/  BRA `(.L_x_66) ;  /* 0x0000000000147947 */ /* 0x000fea0003800000 */
.L_x_65:
[----:B------:R-:W-:Y:S02]  /*3870*/  MOV R2, 0x3890 ;  /* 0x0000389000027802 */ /* 0x000fe40000000f00 */
[----:B----45:R-:W-:Y:S05]  /*3880*/  CALL.REL.NOINC `($__internal_0_$__cuda_sm10x_tcgen05_guardrail_trap_col_being_dealloced_not_returned_by_alloc) ;  /* 0x0000006000287944 */ /* 0x030fea0003c00000 */
[----:B------:R-:W-:Y:S05]  /*3890*/  BRA `(.L_x_66) ;  /* 0x0000000000087947 */ /* 0x000fea0003800000 */
.L_x_64:
[----:B------:R-:W-:Y:S02]  /*38a0*/  MOV R2, 0x38c0 ;  /* 0x000038c000027802 */ /* 0x000fe40000000f00 */
[----:B----45:R-:W-:Y:S05]  /*38b0*/  CALL.REL.NOINC `($__internal_2_$__cuda_sm10x_tcgen05_guardrail_trap_unallocated_columns_being_dealloced) ;  /* 0x0000006000347944 */ /* 0x030fea0003c00000 */
.L_x_66:
[----:B------:R-:W-:Y:S01]  /*38c0*/  NOP ;  /* 0x0000000000007918 */ /* 0x000fe20000000000 */
[----:B------:R-:W-:Y:S05]  /*38d0*/  EXIT ;  /* 0x000000000000794d */ /* 0x000fea0003800000 */
.L_x_48:
[----:B------:R-:W-:-:S09]  /*38e0*/  UISETP.NE.OR UP2, UPT, UR8, 0x3, !UP2 ;  /* 0x000000030800788c */ /* 0x000fd2000d745670 */
[----:B------:R-:W-:Y:S05]  /*38f0*/  BRA.U UP2, `(.L_x_67) ;  /* 0x0000001102087547 */ /* 0x000fea000b800000 */
[----:B------:R-:W1:Y:S01]  /*3900*/  LDC R0, c[0x0][0xb30] ;  /* 0x0002cc00ff007b82 */ /* 0x000e620000000800 */
[----:B------:R-:W2:Y:S01]  /*3910*/  LDCU.64 UR8, c[0x0][0x888] ;  /* 0x00011100ff0877ac */ /* 0x000ea20008000a00 */
[----:B------:R-:W-:Y:S02]  /*3920*/  HFMA2 R27, -RZ, RZ, 0, 0 ;  /* 0x00000000ff1b7431 */ /* 0x000fe400000001ff */
[----:B------:R-:W-:Y:S01]  /*3930*/  IMAD.MOV.U32 R29, RZ, RZ, 0x1 ;  /* 0x00000001ff1d7424 */ /* 0x000fe200078e00ff */
[----:B------:R-:W-:Y:S01]  /*3940*/  MOV R25, 0x2000 ;  /* 0x0000200000197802 */ /* 0x000fe20000000f00 */
[----:B------:R-:W4:Y:S01]  /*3950*/  LDCU.64 UR4, c[0x0][0x890] ;  /* 0x00011200ff0477ac */ /* 0x000f220008000a00 */
[----:B------:R-:W-:Y:S01]  /*3960*/  IMAD.MOV.U32 R28, RZ, RZ, RZ ;  /* 0x000000ffff1c7224 */ /* 0x000fe200078e00ff */
[----:B------:R-:W3:Y:S01]  /*3970*/  LDC R24, c[0x0][0x370] ;  /* 0x0000dc00ff187b82 */ /* 0x000ee20000000800 */
[----:B------:R-:W-:Y:S01]  /*3980*/  UMOV UR7, 0x400 ;  /* 0x0000040000077882 */ /* 0x000fe20000000000 */
[----:B------:R-:W-:-:S02]  /*3990*/  UPLOP3.LUT UP1, UPT, UPT, UPT, UPT, 0x40, 0x4 ;  /* 0x000000000004789c */ /* 0x000fc40003f2e870 */
[----:B------:R-:W-:-:S04]  /*39a0*/  ULEA UR7, UR37, UR7, 0x18 ;  /* 0x0000000725077291 */ /* 0x000fc8000f8ec0ff */
[----:B------:R-:W3:Y:S01]  /*39b0*/  LDC R3, c[0x0][0xb0c] ;  /* 0x0002c300ff037b82 */ /* 0x000ee20000000800 */
[----:B------:R-:W-:Y:S02]  /*39c0*/  UIADD3 UR13, UPT, UPT, UR7, 0x58, URZ ;  /* 0x00000058070d7890 */ /* 0x000fe4000fffe0ff */
[----:B--2---:R-:W-:Y:S02]  /*39d0*/  UISETP.NE.U32.AND UP2, UPT, UR8, URZ, UPT ;  /* 0x000000ff0800728c */ /* 0x004fe4000bf45070 */
[----:B------:R-:W-:Y:S02]  /*39e0*/  UIADD3 UR33, UPT, UPT, UR7, 0x40, URZ ;  /* 0x0000004007217890 */ /* 0x000fe4000fffe0ff */
[----:B----4-:R-:W-:Y:S01]  /*39f0*/  UISETP.NE.U32.AND UP3, UPT, UR4, URZ, UPT ;  /* 0x000000ff0400728c */ /* 0x010fe2000bf65070 */
[----:B------:R-:W2:Y:S01]  /*3a00*/  LDC R18, c[0x0][0xb20] ;  /* 0x0002c800ff127b82 */ /* 0x000ea20000000800 */
[----:B-1----:R-:W-:Y:S01]  /*3a10*/  ISETP.NE.AND P1, PT, R0, 0x1, PT ;  /* 0x000000010000780c */ /* 0x002fe20003f25270 */
[----:B------:R-:W-:-:S02]  /*3a20*/  UISETP.NE.AND.EX UP2, UPT, UR9, URZ, UPT, UP2 ;  /* 0x000000ff0900728c */ /* 0x000fc4000bf45320 */
[----:B------:R-:W-:Y:S02]  /*3a30*/  UIADD3 UR25, UPT, UPT, UR7, 0x48, URZ ;  /* 0x0000004807197890 */ /* 0x000fe4000fffe0ff */
[----:B------:R-:W-:Y:S02]  /*3a40*/  UIADD3 UR17, UPT, UPT, UR7, 0x50, URZ ;  /* 0x0000005007117890 */ /* 0x000fe4000fffe0ff */
[----:B------:R-:W1:Y:S01]  /*3a50*/  LDC.64 R30, c[0x0][0x348] ;  /* 0x0000d200ff1e7b82 */ /* 0x000e620000000a00 */
[----:B------:R-:W-:Y:S02]  /*3a60*/  UPRMT UR13, UR37, 0x654, UR13 ;  /* 0x00000654250d7896 */ /* 0x000fe4000800000d */
[----:B------:R-:W-:-:S05]  /*3a70*/  UISETP.NE.AND.EX UP3, UPT, UR5, URZ, UPT, UP3 ;  /* 0x000000ff0500728c */ /* 0x000fca000bf65330 */
[----:B------:R-:W4:Y:S08]  /*3a80*/  LDC.64 R16, c[0x0][0xb10] ;  /* 0x0002c400ff107b82 */ /* 0x000f300000000a00 */
[----:B------:R-:W1:Y:S08]  /*3a90*/  LDC.64 R6, c[0x0][0xb18] ;  /* 0x0002c600ff067b82 */ /* 0x000e700000000a00 */
[----:B------:R-:W1:Y:S08]  /*3aa0*/  LDC.64 R4, c[0x0][0xb28] ;  /* 0x0002ca00ff047b82 */ /* 0x000e700000000a00 */
[----:B--23--:R-:W1:Y:S02]  /*3ab0*/  LDC R19, c[0x0][0x374] ;  /* 0x0000dd00ff137b82 */ /* 0x00ce640000000800 */
.L_x_78:
[C---:B------:R-:W-:Y:S02]  /*3ac0*/  LEA R0, R28.reuse, UR7, 0x3 ;  /* 0x000000071c007c11 */ /* 0x040fe4000f8e18ff */
[----:B------:R-:W-:Y:S02]  /*3ad0*/  SHF.L.U32 R2, R27, 0x1f, RZ ;  /* 0x0000001f1b027819 */ /* 0x000fe400000006ff */
[----:B------:R-:W-:Y:S02]  /*3ae0*/  LEA R20, R28, UR7, 0x4 ;  /* 0x000000071c147c11 */ /* 0x000fe4000f8e20ff */
[----:B--2---:R-:W2:Y:S02]  /*3af0*/  SYNCS.PHASECHK.TRANS64.TRYWAIT P0, [R0+URZ+0x90], R2 ;  /* 0x00009002000075a7 */ /* 0x004ea400080011ff */
[----:B--2---:R-:W-:Y:S05]  /*3b00*/  @!P0 BRA `(.L_x_68) ;  /* 0x0000005800388947 */ /* 0x004fea0003800000 */
.L_x_158:
[----:B------:R-:W-:Y:S01]  /*3b10*/  ISETP.GE.AND P0, PT, R40, 0x1, PT ;  /* 0x000000012800780c */ /* 0x000fe20003f06270 */
[----:B------:R-:W3:Y:S01]  /*3b20*/  LDS.128 R20, [R20+0x120] ;  /* 0x0001200014147984 */ /* 0x000ee20000000c00 */
[----:B--2---:R-:W-:Y:S01]  /*3b30*/  VIADD R0, R0, 0xa0 ;  /* 0x000000a000007836 */ /* 0x004fe20000000000 */
[----:B------:R-:W-:Y:S01]  /*3b40*/  @!PT LDS RZ, [RZ] ;  /* 0x00000000fffff984 */ /* 0x000fe20000000800 */
[----:B------:R-:W-:Y:S01]  /*3b50*/  @!PT LDS RZ, [RZ] ;  /* 0x00000000fffff984 */ /* 0x000fe20000000800 */
[----:B------:R-:W-:Y:S01]  /*3b60*/  @!PT LDS RZ, [RZ] ;  /* 0x00000000fffff984 */ /* 0x000fe20000000800 */
[----:B------:R-:W-:Y:S01]  /*3b70*/  @!PT LDS RZ, [RZ] ;  /* 0x00000000fffff984 */ /* 0x000fe20000000800 */
[----:B------:R2:W-:Y:S06]  /*3b80*/  MEMBAR.ALL.CTA ;  /* 0x0000000000007992 */ /* 0x0005ec0000008000 */
[----:B--2---:R-:W2:Y:S01]  /*3b90*/  FENCE.VIEW.ASYNC.S ;  /* 0x00000000000073c6 */ /* 0x004ea20000000000 */
[----:B------:R-:W-:Y:S04]  /*3ba0*/  PRMT R0, RZ, 0x654, R0 ;  /* 0x00000654ff007816 */ /* 0x000fe80000000000 */
[----:B--2---:R2:W-:Y:S01]  /*3bb0*/  SYNCS.ARRIVE.TRANS64.RED.A1T0 RZ, [R0+URZ], RZ ;  /* 0x000000ff00ff79a7 */ /* 0x0045e200081004ff */
[----:B---3--:R-:W-:Y:S11]  /*3bc0*/  LOP3.LUT P3, RZ, R22, 0x1, RZ, 0xc0, !PT ;  /* 0x0000000116ff7812 */ /* 0x008ff6000786c0ff */
[----:B------:R-:W-:Y:S02]  /*3bd0*/  @!UPT UIADD3 URZ, UPT, UPT, URZ, URZ, URZ ;  /* 0x000000fffffff290 */ /* 0x000fe4000fffe0ff */
[----:B------:R-:W-:Y:S02]  /*3be0*/  @P3 MOV R11, R20 ;  /* 0x00000014000b3202 */ /* 0x000fe40000000f00 */
[----:B------:R-:W-:Y:S01]  /*3bf0*/  @P3 LOP3.LUT R10, R21, 0xffff, RZ, 0xc0, !PT ;  /* 0x0000ffff150a3812 */ /* 0x000fe200078ec0ff */
[----:B--2---:R-:W-:Y:S06]  /*3c00*/  @!P0 BRA `(.L_x_69) ;  /* 0x0000000000a48947 */ /* 0x004fec0003800000 */
[-C--:B-1----:R-:W-:Y:S01]  /*3c10*/  IMAD.HI.U32 R0, R19, R7.reuse, RZ ;  /* 0x0000000713007227 */ /* 0x082fe200078e00ff */
[----:B------:R-:W-:Y:S02]  /*3c20*/  ISETP.NE.AND P0, PT, R6, 0x1, PT ;  /* 0x000000010600780c */ /* 0x000fe40003f05270 */
[----:B------:R-:W-:Y:S01]  /*3c30*/  ISETP.NE.AND P2, PT, R40, 0x1, PT ;  /* 0x000000012800780c */ /* 0x000fe20003f45270 */
[----:B----4-:R-:W-:Y:S01]  /*3c40*/  IMAD.HI.U32 R9, R24, R16, RZ ;  /* 0x0000001018097227 */ /* 0x010fe200078e00ff */
[----:B------:R-:W-:Y:S02]  /*3c50*/  SHF.R.U32.HI R0, RZ, R18, R0 ;  /* 0x00000012ff007219 */ /* 0x000fe40000011600 */
[----:B------:R-:W-:Y:S01]  /*3c60*/  ISETP.NE.AND P4, PT, R3, 0x1, PT ;  /* 0x000000010300780c */ /* 0x000fe20003f85270 */
[----:B------:R-:W-:Y:S01]  /*3c70*/  IMAD.HI.U32 R13, R10, R7, RZ ;  /* 0x000000070a0d7227 */ /* 0x000fe200078e00ff */
[----:B------:R-:W-:Y:S02]  /*3c80*/  SHF.R.U32.HI R9, RZ, R17, R9 ;  /* 0x00000011ff097219 */ /* 0x000fe40000011609 */
[----:B------:R-:W-:Y:S01]  /*3c90*/  SEL R0, R19, R0, !P0 ;  /* 0x0000000013007207 */ /* 0x000fe20004000000 */
[----:B------:R-:W-:Y:S01]  /*3ca0*/  IMAD.HI.U32 R12, R11, R16, RZ ;  /* 0x000000100b0c7227 */ /* 0x000fe200078e00ff */
[----:B------:R-:W-:Y:S03]  /*3cb0*/  SEL R9, R24, R9, !P4 ;  /* 0x0000000918097207 */ /* 0x000fe60006000000 */
[-C--:B------:R-:W-:Y:S01]  /*3cc0*/  IMAD.HI.U32 R8, R0, R4.reuse, RZ ;  /* 0x0000000400087227 */ /* 0x080fe200078e00ff */
[----:B------:R-:W-:Y:S03]  /*3cd0*/  SHF.R.U32.HI R12, RZ, R17, R12 ;  /* 0x00000011ff0c7219 */ /* 0x000fe6000001160c */
[----:B------:R-:W-:Y:S01]  /*3ce0*/  IMAD.HI.U32 R2, R9, R4, RZ ;  /* 0x0000000409027227 */ /* 0x000fe200078e00ff */
[-C--:B------:R-:W-:Y:S02]  /*3cf0*/  @P2 SHF.R.U32.HI R0, RZ, R5.reuse, R8 ;  /* 0x00000005ff002219 */ /* 0x080fe40000011608 */
[----:B------:R-:W-:Y:S02]  /*3d00*/  SHF.R.U32.HI R8, RZ, R18, R13 ;  /* 0x00000012ff087219 */ /* 0x000fe4000001160d */
[----:B------:R-:W-:Y:S01]  /*3d10*/  @P2 SHF.R.U32.HI R9, RZ, R5, R2 ;  /* 0x00000005ff092219 */ /* 0x000fe20000011602 */
[----:B------:R-:W-:Y:S01]  /*3d20*/  IMAD R0, R40, R0, RZ ;  /* 0x0000000028007224 */ /* 0x000fe200078e02ff */
[----:B------:R-:W-:Y:S02]  /*3d30*/  SEL R8, R10, R8, !P0 ;  /* 0x000000080a087207 */ /* 0x000fe40004000000 */
[----:B------:R-:W-:Y:S01]  /*3d40*/  SEL R2, R11, R12, !P4 ;  /* 0x0000000c0b027207 */ /* 0x000fe20006000000 */
[----:B------:R-:W-:Y:S01]  /*3d50*/  IMAD R12, R40, R9, RZ ;  /* 0x00000009280c7224 */ /* 0x000fe200078e02ff */
[C---:B------:R-:W-:Y:S01]  /*3d60*/  ISETP.GE.AND P0, PT, R8.reuse, R0, PT ;  /* 0x000000000800720c */ /* 0x040fe20003f06270 */
[----:B------:R-:W-:Y:S03]  /*3d70*/  IMAD.HI.U32 R0, R8, R4, RZ ;  /* 0x0000000408007227 */ /* 0x000fe600078e00ff */
[----:B------:R-:W-:Y:S02]  /*3d80*/  ISETP.GE.OR P0, PT, R2, R12, P0 ;  /* 0x0000000c0200720c */ /* 0x000fe40000706670 */
[-C--:B------:R-:W-:Y:S04]  /*3d90*/  SHF.R.U32.HI R0, RZ, R5.reuse, R0 ;  /* 0x00000005ff007219 */ /* 0x080fe80000011600 */
[----:B------:R-:W-:Y:S05]  /*3da0*/  SEL R13, R8, R0, !P2 ;  /* 0x00000000080d7207 */ /* 0x000fea0005000000 */
[----:B------:R-:W-:Y:S02]  /*3db0*/  IMAD.MOV R12, RZ, RZ, -R13 ;  /* 0x000000ffff0c7224 */ /* 0x000fe400078e0a0d */
[----:B------:R-:W-:Y:S04]  /*3dc0*/  @!P0 IMAD.HI.U32 R0, R2, R4, RZ ;  /* 0x0000000402008227 */ /* 0x000fe800078e00ff */
[----:B------:R-:W-:Y:S01]  /*3dd0*/  IMAD R12, R40, R12, R8 ;  /* 0x0000000c280c7224 */ /* 0x000fe200078e0208 */
[----:B------:R-:W-:Y:S04]  /*3de0*/  @!P0 SHF.R.U32.HI R0, RZ, R5, R0 ;  /* 0x00000005ff008219 */ /* 0x000fe80000011600 */
[----:B------:R-:W-:Y:S04]  /*3df0*/  @!P0 SEL R0, R2, R0, !P2 ;  /* 0x0000000002008207 */ /* 0x000fe80005000000 */
[----:B------:R-:W-:Y:S01]  /*3e00*/  @!P0 IADD3 R13, PT, PT, R13, -R0, RZ ;  /* 0x800000000d0d8210 */ /* 0x000fe20007ffe0ff */
[----:B------:R-:W-:Y:S01]  /*3e10*/  @!P0 IMAD R0, R9, R12, R0 ;  /* 0x0000000c09008224 */ /* 0x000fe200078e0200 */
[----:B------:R-:W-:Y:S01]  /*3e20*/  IADD3 R9, PT, PT, -R8, RZ, RZ ;  /* 0x000000ff08097210 */ /* 0x000fe20007ffe1ff */
[--C-:B------:R-:W-:Y:S02]  /*3e30*/  IMAD.MOV R12, RZ, RZ, -R2.reuse ;  /* 0x000000ffff0c7224 */ /* 0x100fe400078e0a02 */
[----:B------:R-:W-:Y:S02]  /*3e40*/  @!P0 IMAD R8, R13, R40, R2 ;  /* 0x000000280d088224 */ /* 0x000fe400078e0202 */
[----:B------:R-:W-:Y:S02]  /*3e50*/  @!P0 IMAD.MOV.U32 R2, RZ, RZ, R0 ;  /* 0x000000ffff028224 */ /* 0x000fe400078e0000 */
[----:B------:R-:W-:Y:S02]  /*3e60*/  IMAD R11, R3, R12, R11 ;  /* 0x0000000c030b7224 */ /* 0x000fe400078e020b */
[----:B------:R-:W-:Y:S02]  /*3e70*/  IMAD R10, R6, R9, R10 ;  /* 0x00000009060a7224 */ /* 0x000fe400078e020a */
[----:B------:R-:W-:Y:S02]  /*3e80*/  IMAD R11, R2, R3, R11 ;  /* 0x00000003020b7224 */ /* 0x000fe400078e020b */
[----:B------:R-:W-:Y:S02]  /*3e90*/  IMAD R10, R8, R6, R10 ;  /* 0x00000006080a7224 */ /* 0x000fe400078e020a */
.L_x_69:
[----:B------:R-:W-:Y:S05]  /*3ea0*/  BRA.U UP1, `(.L_x_70) ;  /* 0x0000000101107547 */ /* 0x000fea000b800000 */
[----:B------:R-:W-:Y:S04]  /*3eb0*/  MOV R2, UR6 ;  /* 0x0000000600027c02 */ /* 0x000fe80008000f00 */
[----:B------:R-:W-:Y:S04]  /*3ec0*/  SHF.L.U32 R2, R2, 0x1f, RZ ;  /* 0x0000001f02027819 */ /* 0x000fe800000006ff */
[----:B------:R-:W2:Y:S02]  /*3ed0*/  SYNCS.PHASECHK.TRANS64.TRYWAIT P0, [UR7+0x88], R2 ;  /* 0x00008802ff0075a7 */ /* 0x000ea40008001107 */
[----:B--2---:R-:W-:Y:S05]  /*3ee0*/  @!P0 BRA `(.L_x_71) ;  /* 0x0000005400548947 */ /* 0x004fea0003800000 */
.L_x_70:
[----:B------:R-:W-:Y:S02]  /*3ef0*/  R2UR UR35, R15 ;  /* 0x000000000f2372ca */ /* 0x000fe400000e0000 */
[----:B------:R-:W-:Y:S02]  /*3f00*/  R2UR UR34, R14 ;  /* 0x000000000e2272ca */ /* 0x000fe400000e0000 */
[----:B------:R-:W-:Y:S02]  /*3f10*/  ISETP.NE.U32.AND P2, PT, RZ, UR4, PT ;  /* 0x00000004ff007c0c */ /* 0x000fe4000bf45070 */
[----:B------:R-:W-:Y:S02]  /*3f20*/  SHF.L.U32 R14, R29, 0x1f, RZ ;  /* 0x0000001f1d0e7819 */ /* 0x000fe400000006ff */
[----:B------:R-:W-:Y:S05]  /*3f30*/  ISETP.NE.AND.EX P2, PT, RZ, UR5, PT, P2 ;  /* 0x00000005ff007c0c */ /* 0x000fea000bf45320 */
[----:B------:R-:W-:Y:S02]  /*3f40*/  USHF.L.U32 UR35, UR35, 0x6, URZ ;  /* 0x0000000623237899 */ /* 0x000fe400080006ff */
[----:B------:R-:W-:Y:S01]  /*3f50*/  USHF.L.U32 UR34, UR34, 0x8, URZ ;  /* 0x0000000822227899 */ /* 0x000fe200080006ff */
[----:B------:R-:W-:Y:S11]  /*3f60*/  BRA.U !UP3, `(.L_x_72) ;  /* 0x000000010b347547 */ /* 0x000ff6000b800000 */
[----:B------:R-:W-:Y:S01]  /*3f70*/  UPLOP3.LUT UP0, UPT, UPT, UPT, UP2, 0x80, 0x8 ;  /* 0x000000000008789c */ /* 0x000fe20003f0f020 */
[----:B--2---:R-:W-:Y:S02]  /*3f80*/  HFMA2 R0, -RZ, RZ, 0, 5.9604644775390625e-08 ;  /* 0x00000001ff007431 */ /* 0x004fe400000001ff */
[----:B------:R-:W-:Y:S03]  /*3f90*/  IMAD.MOV.U32 R88, RZ, RZ, 0x1 ;  /* 0x00000001ff587424 */ /* 0x000fe600078e00ff */
[----:B------:R-:W-:Y:S05]  /*3fa0*/  PLOP3.LUT P0, PT, PT, PT, UP0, 0x80, 0x8 ;  /* 0x000000000008781c */ /* 0x000fea0003f0f008 */
[----:B------:R-:W2:Y:S01]  /*3fb0*/  @UP0 LDCU.64 UR10, c[0x0][0x888] ;  /* 0x00011100ff0a07ac */ /* 0x000ea20008000a00 */
[----:B------:R-:W-:Y:S07]  /*3fc0*/  @UP0 UIMAD UR8, UR36, UR4, URZ ;  /* 0x00000004240802a4 */ /* 0x000fee000f8e02ff */
[----:B------:R-:W-:Y:S01]  /*3fd0*/  @!P0 PRMT R88, R0, 0x7610, R88 ;  /* 0x0000761000588816 */ /* 0x000fe20000000058 */
[----:B--2---:R-:W-:Y:S03]  /*3fe0*/  @UP0 UIMAD.WIDE UR10, UR8, 0x4, UR10 ;  /* 0x00000004080a08a5 */ /* 0x004fe6000f8e020a */
[----:B------:R-:W2:Y:S03]  /*3ff0*/  @!UP0 LDCU UR8, c[0x0][0x880] ;  /* 0x00011000ff0887ac */ /* 0x000ea60008000800 */
[----:B------:R-:W-:Y:S01]  /*4000*/  IMAD.U32 R8, RZ, RZ, UR10 ;  /* 0x0000000aff087e24 */ /* 0x000fe2000f8e00ff */
[----:B------:R-:W-:Y:S05]  /*4010*/  MOV R9, UR11 ;  /* 0x0000000b00097c02 */ /* 0x000fea0008000f00 */
[----:B-----5:R3:W5:Y:S02]  /*4020*/  @P0 LDG.E R49, desc[UR46][R8.64] ;  /* 0x0000002e08310981 */ /* 0x020764000c1e1900 */
[----:B--23--:R-:W-:Y:S07]  /*4030*/  @!P0 IMAD.U32 R49, RZ, RZ, UR8 ;  /* 0x00000008ff318e24 */ /* 0x00cfee000f8e00ff */
.L_x_72:
[----:B-----5:R-:W-:Y:S01]  /*4040*/  @!P2 FSETP.EQ.AND P0, PT, R49, RZ, PT ;  /* 0x000000ff3100a20b */ /* 0x020fe20003f02000 */
[----:B------:R-:W-:Y:S01]  /*4050*/  @!UPT UIADD3 URZ, UPT, UPT, URZ, URZ, URZ ;  /* 0x000000fffffff290 */ /* 0x000fe2000fffe0ff */
[----:B------:R-:W-:Y:S11]  /*4060*/  @!P2 BRA `(.L_x_73) ;  /* 0x000000000014a947 */ /* 0x000ff60003800000 */
[----:B------:R-:W-:Y:S02]  /*4070*/  LOP3.LUT P2, RZ, R88, 0xff, RZ, 0xc0, !PT ;  /* 0x000000ff58ff7812 */ /* 0x000fe4000784c0ff */
[----:B------:R-:W-:Y:S04]  /*4080*/  PLOP3.LUT P0, PT, PT, PT, UP0, 0x80, 0x8 ;  /* 0x000000000008781c */ /* 0x000fe80003f0f008 */
[----:B------:R-:W-:Y:S07]  /*4090*/  PLOP3.LUT P0, PT, P0, PT, PT, 0x8, 0x80 ;  /* 0x000000000080781c */ /* 0x000fee000070e170 */
[----:B------:R-:W-:Y:S11]  /*40a0*/  @P2 FSETP.EQ.AND P0, PT, R49, RZ, PT ;  /* 0x000000ff3100220b */ /* 0x000ff60003f02000 */
[----:B------:R-:W-:Y:S02]  /*40b0*/  @!UPT UIADD3 URZ, UPT, UPT, URZ, URZ, URZ ;  /* 0x000000fffffff290 */ /* 0x000fe4000fffe0ff */
.L_x_73:
[----:B------:R-:W3:Y:S01]  /*40c0*/  SYNCS.PHASECHK.TRANS64.TRYWAIT P2, [UR7+0x60], R14 ;  /* 0x0000600eff0075a7 */ /* 0x000ee20008041107 */
[----:B------:R-:W-:Y:S04]  /*40d0*/  ELECT P4, URZ, PT ;  /* 0x0000000000ff782f */ /* 0x000fe80003880000 */
[----:B------:R-:W-:Y:S11]  /*40e0*/  PLOP3.LUT P4, PT, P0, P4, PT, 0xf2, 0x2f ;  /* 0x00000000002f781c */ /* 0x000ff60000789e72 */
[----:B------:R-:W-:Y:S02]  /*40f0*/  @!UPT UIADD3 URZ, UPT, UPT, URZ, URZ, URZ ;  /* 0x000000fffffff290 */ /* 0x000fe4000fffe0ff */
[----:B-1----:R-:W-:Y:S05]  /*4100*/  @!P4 IADD3 R8, P0, PT, R30, 0x580, RZ ;  /* 0x000005801e08c810 */ /* 0x002fea0007f1e0ff */
[----:B--2---:R-:W-:Y:S01]  /*4110*/  @!P4 IMAD.X R2, RZ, RZ, R31, P0 ;  /* 0x000000ffff02c224 */ /* 0x004fe200000e061f */
[----:B---3--:R-:W-:Y:S07]  /*4120*/  @!P2 BRA `(.L_x_74) ;  /* 0x0000005000dca947 */ /* 0x008fee0003800000 */
.L_x_161:
[----:B------:R-:W-:Y:S01]  /*4130*/  @!P4 R2UR UR8, R2 ;  /* 0x000000000208c2ca */ /* 0x000fe200000e0000 */
[----:B------:R-:W-:Y:S01]  /*4140*/  VOTEU.ALL UP1, P4 ;  /* 0x0000000000ff7886 */ /* 0x000fe20002020000 */
[----:B------:R-:W-:Y:S01]  /*4150*/  @!P4 R2UR UR9, R8 ;  /* 0x000000000809c2ca */ /* 0x000fe200000e0000 */
[----:B-1----:R-:W-:Y:S01]  /*4160*/  @!P4 IMAD.MOV.U32 R0, RZ, RZ, 0x2000 ;  /* 0x00002000ff00c424 */ /* 0x002fe200078e00ff */
[----:B------:R-:W-:Y:S01]  /*4170*/  UMOV UR10, 0x0 ;  /* 0x00000000000a7882 */ /* 0x000fe20000000000 */
[----:B------:R-:W-:Y:S01]  /*4180*/  UMOV UR11, 0x10000000 ;  /* 0x10000000000b7882 */ /* 0x000fe20000000000 */
[----:B------:R-:W-:Y:S01]  /*4190*/  @!UP1 UIADD3 UR32, UPT, UPT, UR7, 0x400, URZ ;  /* 0x0000040007209890 */ /* 0x000fe2000fffe0ff */
[----:B------:R-:W-:Y:S06]  /*41a0*/  VOTEU.ALL UP1, P4 ;  /* 0x0000000000ff7886 */ /* 0x000fec0002020000 */
[----:B------:R-:W-:Y:S01]  /*41b0*/  IMAD.U32 R9, RZ, RZ, UR8 ;  /* 0x00000008ff097e24 */ /* 0x000fe2000f8e00ff */
[----:B------:R-:W-:Y:S01]  /*41c0*/  UPRMT UR8, UR37, 0x654, UR33 ;  /* 0x0000065425087896 */ /* 0x000fe20008000021 */
[----:B------:R-:W-:Y:S03]  /*41d0*/  IMAD.U32 R8, RZ, RZ, UR9 ;  /* 0x00000009ff087e24 */ /* 0x000fe6000f8e00ff */
[----:B------:R-:W-:Y:S02]  /*41e0*/  @!P4 R2UR UR15, R9 ;  /* 0x00000000090fc2ca */ /* 0x000fe400000e0000 */
[----:B------:R-:W-:Y:S02]  /*41f0*/  @!P4 R2UR UR14, R8 ;  /* 0x00000000080ec2ca */ /* 0x000fe400000e0000 */
[----:B------:R-:W-:Y:S05]  /*4200*/  @!P4 IADD3 R8, P0, PT, R30, 0x580, RZ ;  /* 0x000005801e08c810 */ /* 0x000fea0007f1e0ff */
[----:B------:R-:W-:Y:S06]  /*4210*/  @!P4 IMAD.X R2, RZ, RZ, R31, P0 ;  /* 0x000000ffff02c224 */ /* 0x000fec00000e061f */
[----:B------:R1:W-:Y:S01]  /*4220*/  @!UP1 UTMALDG.3D [UR32], [UR14], desc[UR10] ;  /* 0x00000a200e0095b4 */ /* 0x0003e20008011000 */
[----:B------:R1:W-:Y:S01]  /*4230*/  @!P4 SYNCS.ARRIVE.TRANS64.RED.A0TR RZ, [UR7+0x40], R0 ;  /* 0x00004000ffffc9a7 */ /* 0x0003e20008300407 */
[----:B------:R-:W-:Y:S01]  /*4240*/  SYNCS.ARRIVE.TRANS64.RED.A1T0 RZ, [UR8], RZ ;  /* 0x000000ffffff79a7 */ /* 0x000fe20008100408 */
[----:B------:R-:W2:Y:S02]  /*4250*/  SYNCS.PHASECHK.TRANS64.TRYWAIT P2, [UR7+0x68], R14 ;  /* 0x0000680eff0075a7 */ /* 0x000ea40008041107 */
[----:B-12---:R-:W-:Y:S05]  /*4260*/  @!P2 BRA `(.L_x_75) ;  /* 0x0000005000a4a947 */ /* 0x006fea0003800000 */
.L_x_163:
[----:B------:R-:W-:Y:S01]  /*4270*/  @!P4 R2UR UR8, R2 ;  /* 0x000000000208c2ca */ /* 0x000fe200000e0000 */
[----:B------:R-:W-:Y:S01]  /*4280*/  VOTEU.ALL UP1, P4 ;  /* 0x0000000000ff7886 */ /* 0x000fe20002020000 */
[----:B------:R-:W-:Y:S01]  /*4290*/  @!P4 R2UR UR9, R8 ;  /* 0x000000000809c2ca */ /* 0x000fe200000e0000 */
[----:B-1----:R-:W-:Y:S01]  /*42a0*/  @!P4 IMAD.MOV.U32 R0, RZ, RZ, 0x2000 ;  /* 0x00002000ff00c424 */ /* 0x002fe200078e00ff */
[----:B------:R-:W-:Y:S01]  /*42b0*/  UMOV UR10, 0x0 ;  /* 0x00000000000a7882 */ /* 0x000fe20000000000 */
[----:B------:R-:W-:Y:S01]  /*42c0*/  UMOV UR11, 0x10000000 ;  /* 0x10000000000b7882 */ /* 0x000fe20000000000 */
[----:B------:R-:W-:Y:S02]  /*42d0*/  @!UP1 UIADD3 UR26, UPT, UPT, UR34, 0x40, URZ ;  /* 0x00000040221a9890 */ /* 0x000fe4000fffe0ff */
[----:B------:R-:W-:Y:S01]  /*42e0*/  @!UP1 UIADD3 UR24, UPT, UPT, UR7, 0x2400, URZ ;  /* 0x0000240007189890 */ /* 0x000fe2000fffe0ff */
[----:B------:R-:W-:Y:S01]  /*42f0*/  VOTEU.ALL UP1, P4 ;  /* 0x0000000000ff7886 */ /* 0x000fe20002020000 */
[----:B------:R-:W-:Y:S01]  /*4300*/  UMOV UR27, UR35 ;  /* 0x00000023001b7c82 */ /* 0x000fe20008000000 */
[----:B------:R-:W-:Y:S02]  /*4310*/  UMOV UR28, UR36 ;  /* 0x00000024001c7c82 */ /* 0x000fe40008000000 */
        /* <DEDUP_REMOVED lines=12> */
.L_x_165:
[----:B------:R-:W2:Y:S01]  /*43e0*/  LDC.64 R12, c[0x0][0xb18] ;  /* 0x0002c600ff0c7b82 */ /* 0x000ea20000000a00 */
[----:B------:R-:W-:Y:S01]  /*43f0*/  @!P4 R2UR UR8, R2 ;  /* 0x000000000208c2ca */ /* 0x000fe200000e0000 */
[----:B------:R-:W-:Y:S01]  /*4400*/  VOTEU.ALL UP1, P4 ;  /* 0x0000000000ff7886 */ /* 0x000fe20002020000 */
[----:B------:R-:W-:Y:S01]  /*4410*/  @!P4 R2UR UR9, R8 ;  /* 0x000000000809c2ca */ /* 0x000fe200000e0000 */
[----:B-1----:R-:W-:Y:S01]  /*4420*/  @!P4 IMAD.MOV.U32 R0, RZ, RZ, 0x2000 ;  /* 0x00002000ff00c424 */ /* 0x002fe200078e00ff */
[----:B------:R-:W-:Y:S03]  /*4430*/  UMOV UR10, 0x0 ;  /* 0x00000000000a7882 */ /* 0x000fe60000000000 */
[----:B------:R-:W1:Y:S01]  /*4440*/  @!P1 LDC R2, c[0x0][0xb0c] ;  /* 0x0002c300ff029b82 */ /* 0x000e620000000800 */
[----:B------:R-:W-:Y:S01]  /*4450*/  @!UP1 UIADD3 UR18, UPT, UPT, UR34, 0x80, URZ ;  /* 0x0000008022129890 */ /* 0x000fe2000fffe0ff */
[----:B------:R-:W-:Y:S01]  /*4460*/  @P3 SHF.R.U32.HI R26, RZ, 0x10, R21 ;  /* 0x00000010ff1a3819 */ /* 0x000fe20000011615 */
[----:B------:R-:W-:Y:S01]  /*4470*/  @!UP1 UIADD3 UR16, UPT, UPT, UR7, 0x4400, URZ ;  /* 0x0000440007109890 */ /* 0x000fe2000fffe0ff */
[----:B------:R-:W-:Y:S01]  /*4480*/  VIADD R28, R28, 0x1 ;  /* 0x000000011c1c7836 */ /* 0x000fe20000000000 */
[----:B------:R-:W-:Y:S01]  /*4490*/  VOTEU.ALL UP1, P4 ;  /* 0x0000000000ff7886 */ /* 0x000fe20002020000 */
[----:B------:R-:W-:Y:S01]  /*44a0*/  UMOV UR11, 0x10000000 ;  /* 0x10000000000b7882 */ /* 0x000fe20000000000 */
[----:B------:R-:W-:Y:S01]  /*44b0*/  UMOV UR19, UR35 ;  /* 0x0000002300137c82 */ /* 0x000fe20008000000 */
[----:B------:R-:W-:Y:S01]  /*44c0*/  IMAD.U32 R9, RZ, RZ, UR8 ;  /* 0x00000008ff097e24 */ /* 0x000fe2000f8e00ff */
[----:B------:R-:W-:Y:S01]  /*44d0*/  UMOV UR20, UR36 ;  /* 0x0000002400147c82 */ /* 0x000fe20008000000 */
[----:B------:R-:W-:Y:S01]  /*44e0*/  IMAD.U32 R8, RZ, RZ, UR9 ;  /* 0x00000009ff087e24 */ /* 0x000fe2000f8e00ff */
[----:B------:R-:W-:Y:S02]  /*44f0*/  UPRMT UR8, UR37, 0x654, UR17 ;  /* 0x0000065425087896 */ /* 0x000fe40008000011 */
[----:B------:R-:W-:Y:S02]  /*4500*/  @!P4 R2UR UR15, R9 ;  /* 0x00000000090fc2ca */ /* 0x000fe400000e0000 */
[----:B------:R-:W-:Y:S02]  /*4510*/  @!P4 R2UR UR14, R8 ;  /* 0x00000000080ec2ca */ /* 0x000fe400000e0000 */
[----:B------:R-:W3:Y:S11]  /*4520*/  LDC.64 R8, c[0x0][0xb10] ;  /* 0x0002c400ff087b82 */ /* 0x000ef60000000a00 */
[----:B------:R1:W-:Y:S01]  /*4530*/  @!UP1 UTMALDG.3D [UR16], [UR14], desc[UR10] ;  /* 0x00000a100e0095b4 */ /* 0x0003e20008011000 */
[----:B------:R5:W-:Y:S01]  /*4540*/  @!P4 SYNCS.ARRIVE.TRANS64.RED.A0TR RZ, [UR7+0x50], R0 ;  /* 0x00005000ffffc9a7 */ /* 0x000be20008300407 */
[C---:B---3--:R-:W-:Y:S01]  /*4550*/  @!P1 IMAD.HI.U32 R8, R11.reuse, R8, RZ ;  /* 0x000000080b089227 */ /* 0x048fe200078e00ff */
[----:B--2---:R-:W-:Y:S02]  /*4560*/  @!P1 ISETP.NE.AND P0, PT, R12, 0x1, PT ;  /* 0x000000010c00980c */ /* 0x004fe40003f05270 */
[----:B-1----:R-:W-:Y:S01]  /*4570*/  @!P1 ISETP.NE.AND P2, PT, R2, 0x1, PT ;  /* 0x000000010200980c */ /* 0x002fe20003f45270 */
[----:B------:R-:W-:Y:S01]  /*4580*/  SYNCS.ARRIVE.TRANS64.RED.A1T0 RZ, [UR8], RZ ;  /* 0x000000ffffff79a7 */ /* 0x000fe20008100408 */
[C---:B------:R-:W-:Y:S01]  /*4590*/  @!P1 IMAD.HI.U32 R13, R10.reuse, R13, RZ ;  /* 0x0000000d0a0d9227 */ /* 0x040fe200078e00ff */
[----:B------:R-:W-:Y:S04]  /*45a0*/  @!P1 SHF.R.U32.HI R8, RZ, R9, R8 ;  /* 0x00000009ff089219 */ /* 0x000fe80000011608 */
[----:B------:R-:W-:Y:S01]  /*45b0*/  @!P1 SEL R8, R11, R8, !P2 ;  /* 0x000000080b089207 */ /* 0x000fe20005000000 */
[----:B------:R-:W1:Y:S01]  /*45c0*/  SYNCS.PHASECHK.TRANS64.TRYWAIT P5, [UR7+0x78], R14 ;  /* 0x0000780eff0075a7 */ /* 0x000e6200080a1107 */
[----:B-----5:R-:W2:Y:S02]  /*45d0*/  @!P1 LDC R0, c[0x0][0xb20] ;  /* 0x0002c800ff009b82 */ /* 0x020ea40000000800 */
[----:B--2---:R-:W-:Y:S04]  /*45e0*/  @!P1 SHF.R.U32.HI R0, RZ, R0, R13 ;  /* 0x00000000ff009219 */ /* 0x004fe8000001160d */
[----:B------:R-:W-:Y:S05]  /*45f0*/  @!P1 SEL R9, R10, R0, !P0 ;  /* 0x000000000a099207 */ /* 0x000fea0004000000 */
[----:B------:R-:W-:Y:S02]  /*4600*/  @!P1 IMAD.IADD R0, R9, 0x1, -R8 ;  /* 0x0000000109009824 */ /* 0x000fe400078e0a08 */
[----:B------:R-:W-:Y:S02]  /*4610*/  @!P1 IMAD.IADD R8, R8, 0x1, -R9 ;  /* 0x0000000108089824 */ /* 0x000fe400078e0a09 */
[----:B------:R-:W-:Y:S02]  /*4620*/  @!P1 IMAD R11, R0, R2, R11 ;  /* 0x00000002000b9224 */ /* 0x000fe400078e020b */
[----:B------:R-:W-:Y:S01]  /*4630*/  @!P1 IMAD R10, R8, R12, R10 ;  /* 0x0000000c080a9224 */ /* 0x000fe200078e020a */
[----:B-1----:R-:W-:Y:S06]  /*4640*/  @!P5 BRA `(.L_x_77) ;  /* 0x0000004c00dcd947 */ /* 0x002fec0003800000 */
.L_x_167:
[----:B------:R-:W-:Y:S01]  /*4650*/  @!P4 IADD3 R2, P0, PT, R30, 0x580, RZ ;  /* 0x000005801e02c810 */ /* 0x000fe20007f1e0ff */
[----:B------:R-:W-:Y:S01]  /*4660*/  VOTEU.ALL UP1, P4 ;  /* 0x0000000000ff7886 */ /* 0x000fe20002020000 */
[----:B------:R-:W-:Y:S01]  /*4670*/  UMOV UR18, 0x0 ;  /* 0x0000000000127882 */ /* 0x000fe20000000000 */
[----:B------:R-:W-:Y:S01]  /*4680*/  UMOV UR19, 0x10000000 ;  /* 0x1000000000137882 */ /* 0x000fe20000000000 */
[----:B------:R-:W-:Y:S01]  /*4690*/  @!P4 R2UR UR9, R2 ;  /* 0x000000000209c2ca */ /* 0x000fe200000e0000 */
[----:B-1----:R-:W-:Y:S01]  /*46a0*/  @!P4 IMAD.X R0, RZ, RZ, R31, P0 ;  /* 0x000000ffff00c224 */ /* 0x002fe200000e061f */
[----:B------:R-:W-:Y:S01]  /*46b0*/  @!UP1 UIADD3 UR10, UPT, UPT, UR34, 0xc0, URZ ;  /* 0x000000c0220a9890 */ /* 0x000fe2000fffe0ff */
[----:B------:R-:W-:Y:S01]  /*46c0*/  ISETP.NE.AND P0, PT, R28, 0x2, PT ;  /* 0x000000021c00780c */ /* 0x000fe20003f05270 */
[----:B------:R-:W-:Y:S01]  /*46d0*/  UMOV UR11, UR35 ;  /* 0x00000023000b7c82 */ /* 0x000fe20008000000 */
[----:B------:R-:W-:Y:S01]  /*46e0*/  UMOV UR12, UR36 ;  /* 0x00000024000c7c82 */ /* 0x000fe20008000000 */
[----:B------:R-:W-:Y:S01]  /*46f0*/  @!P4 R2UR UR8, R0 ;  /* 0x000000000008c2ca */ /* 0x000fe200000e0000 */
[----:B------:R-:W-:Y:S01]  /*4700*/  IMAD.IADD R14, R10, 0x1, R86 ;  /* 0x000000010a0e7824 */ /* 0x000fe200078e0256 */
[----:B------:R-:W-:Y:S01]  /*4710*/  @P3 R2UR UR36, R26 ;  /* 0x000000001a2432ca */ /* 0x000fe200000e0000 */
[----:B------:R-:W-:Y:S01]  /*4720*/  IMAD.IADD R15, R11, 0x1, R87 ;  /* 0x000000010b0f7824 */ /* 0x000fe200078e0257 */
[----:B------:R-:W-:Y:S02]  /*4730*/  SEL R0, RZ, 0x1, P0 ;  /* 0x00000001ff007807 */ /* 0x000fe40000000000 */
[----:B------:R-:W-:Y:S01]  /*4740*/  LOP3.LUT R29, R29, 0x1, RZ, 0x3c, !PT ;  /* 0x000000011d1d7812 */ /* 0x000fe200078e3cff */
[----:B------:R-:W-:Y:S01]  /*4750*/  IMAD.U32 R8, RZ, RZ, UR9 ;  /* 0x00000009ff087e24 */ /* 0x000fe2000f8e00ff */
[----:B------:R-:W-:Y:S01]  /*4760*/  @!UP1 UIADD3 UR9, UPT, UPT, UR7, 0x58, URZ ;  /* 0x0000005807099890 */ /* 0x000fe2000fffe0ff */
[----:B------:R-:W-:Y:S02]  /*4770*/  LOP3.LUT R27, R27, R0, RZ, 0x3c, !PT ;  /* 0x000000001b1b7212 */ /* 0x000fe400078e3cff */
[----:B------:R-:W-:Y:S02]  /*4780*/  SEL R28, R28, RZ, P0 ;  /* 0x000000ff1c1c7207 */ /* 0x000fe40000000000 */
[----:B------:R-:W-:Y:S01]  /*4790*/  IMAD.U32 R9, RZ, RZ, UR8 ;  /* 0x00000008ff097e24 */ /* 0x000fe2000f8e00ff */
[----:B------:R-:W-:Y:S01]  /*47a0*/  @!P4 R2UR UR14, R8 ;  /* 0x00000000080ec2ca */ /* 0x000fe200000e0000 */
[----:B------:R-:W-:Y:S01]  /*47b0*/  @!UP1 UIADD3 UR8, UPT, UPT, UR7, 0x6400, URZ ;  /* 0x0000640007089890 */ /* 0x000fe2000fffe0ff */
[----:B------:R-:W-:Y:S02]  /*47c0*/  VOTEU.ALL UP1, P4 ;  /* 0x0000000000ff7886 */ /* 0x000fe40002020000 */
[----:B------:R-:W-:Y:S11]  /*47d0*/  @!P4 R2UR UR15, R9 ;  /* 0x00000000090fc2ca */ /* 0x000ff600000e0000 */
[----:B------:R-:W-:Y:S02]  /*47e0*/  @!UPT UIADD3 URZ, UPT, UPT, URZ, URZ, URZ ;  /* 0x000000fffffff290 */ /* 0x000fe4000fffe0ff */
[----:B------:R2:W-:Y:S01]  /*47f0*/  @!UP1 UTMALDG.3D [UR8], [UR14], desc[UR18] ;  /* 0x000012080e0095b4 */ /* 0x0005e20008011000 */
[----:B------:R2:W-:Y:S01]  /*4800*/  @!P4 SYNCS.ARRIVE.TRANS64.RED.A0TR RZ, [UR7+0x58], R25 ;  /* 0x00005819ffffc9a7 */ /* 0x0005e20008300407 */
[----:B------:R-:W-:Y:S01]  /*4810*/  UPLOP3.LUT UP1, UPT, UPT, UPT, UPT, 0x80, 0x8 ;  /* 0x000000000008789c */ /* 0x000fe20003f2f070 */
[----:B------:R-:W-:Y:S01]  /*4820*/  SYNCS.ARRIVE.TRANS64.RED.A1T0 RZ, [UR13], RZ ;  /* 0x000000ffffff79a7 */ /* 0x000fe2000810040d */
[----:B------:R-:W-:Y:S09]  /*4830*/  @P3 BRA `(.L_x_78) ;  /* 0xfffffff000a03947 */ /* 0x000ff2000383ffff */
[----:B------:R-:W-:-:S04]  /*4840*/  SHF.L.U32 R2, R29, 0x1f, RZ ;  /* 0x0000001f1d027819 */ /* 0x000fc800000006ff */
[----:B------:R-:W1:Y:S02]  /*4850*/  SYNCS.PHASECHK.TRANS64.TRYWAIT P0, [UR7+0x60], R2 ;  /* 0x00006002ff0075a7 */ /* 0x000e640008001107 */
[----:B-1----:R-:W-:Y:S05]  /*4860*/  @!P0 BRA `(.L_x_79) ;  /* 0x0000004c006c8947 */ /* 0x002fea0003800000 */
.L_x_169:
[----:B------:R-:W3:Y:S02]  /*4870*/  SYNCS.PHASECHK.TRANS64.TRYWAIT P0, [UR7+0x68], R2 ;  /* 0x00006802ff0075a7 */ /* 0x000ee40008001107 */
[----:B---3--:R-:W-:Y:S05]  /*4880*/  @!P0 BRA `(.L_x_80) ;  /* 0x0000004c007c8947 */ /* 0x008fea0003800000 */
.L_x_171:
[----:B------:R-:W3:Y:S02]  /*4890*/  SYNCS.PHASECHK.TRANS64.TRYWAIT P0, [UR7+0x70], R2 ;  /* 0x00007002ff0075a7 */ /* 0x000ee40008001107 */
[----:B---3--:R-:W-:Y:S05]  /*48a0*/  @!P0 BRA `(.L_x_81) ;  /* 0x0000004c008c8947 */ /* 0x008fea0003800000 */
.L_x_173:
[----:B-1----:R-:W-:-:S07]  /*48b0*/  MOV R0, UR7 ;  /* 0x0000000700007c02 */ /* 0x002fce0008000f00 */
.L_x_82:
[----:B-1----:R-:W-:-:S04]  /*48c0*/  SHF.L.U32 R2, R29, 0x1f, RZ ;  /* 0x0000001f1d027819 */ /* 0x002fc800000006ff */
[----:B------:R1:W3:Y:S03]  /*48d0*/  SYNCS.PHASECHK.TRANS64.TRYWAIT P0, [R0+URZ+0x78], R2 ;  /* 0x00007802000075a7 */ /* 0x0002e600080011ff */
[----:B---3--:R-:W-:Y:S05]  /*48e0*/  @!P0 NANOSLEEP.SYNCS 0x989680 ;  /* 0x009896800000895d */ /* 0x008fea0003900000 */
[----:B------:R-:W3:Y:S02]  /*48f0*/  @!P0 SYNCS.PHASECHK.TRANS64 P0, [R0+URZ+0x78], R2 ;  /* 0x00007802000085a7 */ /* 0x000ee400080010ff */
[----:B--23--:R-:W-:Y:S05]  /*4900*/  @P0 EXIT ;  /* 0x000000000000094d */ /* 0x00cfea0003800000 */
[----:B------:R-:W-:Y:S05]  /*4910*/  BRA `(.L_x_82) ;  /* 0xfffffffc00e87947 */ /* 0x000fea000383ffff */
.L_x_67:
[----:B------:R-:W-:-:S06]  /*4920*/  UISETP.GE.AND UP1, UPT, UR8, 0x4, UPT ;  /* 0x000000040800788c */ /* 0x000fcc000bf26270 */
[----:B------:R-:W-:-:S13]  /*4930*/  PLOP3.LUT P0, PT, PT, PT, UP1, 0x80, 0x8 ;  /* 0x000000000008781c */ /* 0x000fda0003f0f018 */
[----:B------:R-:W-:Y:S05]  /*4940*/  @!P0 EXIT ;  /* 0x000000000000894d */ /* 0x000fea0003800000 */
[----:B------:R-:W-:Y:S01]  /*4950*/  BAR.SYNC.DEFER_BLOCKING 0x6, 0xa0 ;  /* 0x0182800000007b1d */ /* 0x000fe20000010000 */
[C---:B------:R-:W-:Y:S01]  /*4960*/  IMAD.SHL.U32 R4, R101.reuse, 0x40, RZ ;  /* 0x0000004065047824 */ /* 0x040fe200078e00ff */
[----:B------:R-:W-:Y:S01]  /*4970*/  SHF.R.U32.HI R3, RZ, 0x1, R101 ;  /* 0x00000001ff037819 */ /* 0x000fe20000011665 */
[C---:B------:R-:W-:Y:S01]  /*4980*/  IMAD.U32 R46, R101.reuse, 0x10000, RZ ;  /* 0x00010000652e7824 */ /* 0x040fe200078e00ff */
[C---:B------:R-:W-:Y:S01]  /*4990*/  R2P PR, R101.reuse, 0x6 ;  /* 0x0000000665007804 */ /* 0x040fe20000000000 */
[C---:B------:R-:W-:Y:S01]  /*49a0*/  IMAD.SHL.U32 R2, R101.reuse, 0x20, RZ ;  /* 0x0000002065027824 */ /* 0x040fe200078e00ff */
[----:B------:R-:W-:Y:S02]  /*49b0*/  UMOV UR48, 0x400 ;  /* 0x0000040000307882 */ /* 0x000fe40000000000 */
[----:B------:R-:W1:Y:S01]  /*49c0*/  LDC R91, c[0x0][0x370] ;  /* 0x0000dc00ff5b7b82 */ /* 0x000e620000000800 */
[----:B------:R-:W-:Y:S01]  /*49d0*/  ULEA UR48, UR37, UR48, 0x18 ;  /* 0x0000003025307291 */ /* 0x000fe2000f8ec0ff */
[C---:B------:R-:W-:Y:S01]  /*49e0*/  LOP3.LUT R5, R4.reuse, 0x1c0, RZ, 0xc0, !PT ;  /* 0x000001c004057812 */ /* 0x040fe200078ec0ff */
[----:B------:R-:W-:Y:S01]  /*49f0*/  IMAD.SHL.U32 R92, R101, 0x8, RZ ;  /* 0x00000008655c7824 */ /* 0x000fe200078e00ff */
[----:B------:R-:W-:Y:S01]  /*4a00*/  LOP3.LUT R4, R4, 0x200, RZ, 0xc0, !PT ;  /* 0x0000020004047812 */ /* 0x000fe200078ec0ff */
[----:B------:R-:W-:Y:S01]  /*4a10*/  IMAD.MOV.U32 R99, RZ, RZ, 0x20 ;  /* 0x00000020ff637424 */ /* 0x000fe200078e00ff */
[----:B------:R-:W-:Y:S01]  /*4a20*/  LOP3.LUT R3, R5, 0x8, R3, 0xf8, !PT ;  /* 0x0000000805037812 */ /* 0x000fe200078ef803 */
[----:B------:R-:W-:Y:S01]  /*4a30*/  UIADD3 UR4, UPT, UPT, UR48, 0x400, URZ ;  /* 0x0000040030047890 */ /* 0x000fe2000fffe0ff */
[----:B------:R-:W2:Y:S01]  /*4a40*/  LDC R42, c[0x0][0xb0c] ;  /* 0x0002c300ff2a7b82 */ /* 0x000ea20000000800 */
[----:B------:R-:W-:Y:S01]  /*4a50*/  LOP3.LUT R46, R46, 0x600000, RZ, 0xc0, !PT ;  /* 0x006000002e2e7812 */ /* 0x000fe200078ec0ff */
[----:B------:R-:W-:Y:S01]  /*4a60*/  IMAD.MOV.U32 R98, RZ, RZ, 0x1 ;  /* 0x00000001ff627424 */ /* 0x000fe200078e00ff */
[----:B------:R-:W-:Y:S01]  /*4a70*/  LOP3.LUT R2, R4, 0xc00, R2, 0xf8, !PT ;  /* 0x00000c0004027812 */ /* 0x000fe200078ef802 */
[----:B------:R-:W-:Y:S01]  /*4a80*/  IMAD.MOV.U32 R45, RZ, RZ, RZ ;  /* 0x000000ffff2d7224 */ /* 0x000fe200078e00ff */
[----:B------:R-:W-:-:S02]  /*4a90*/  LOP3.LUT R92, R3, 0x38, R92, 0x78, !PT ;  /* 0x00000038035c7812 */ /* 0x000fc400078e785c */
[----:B------:R-:W-:Y:S02]  /*4aa0*/  CS2R R96, SRZ ;  /* 0x0000000000607805 */ /* 0x000fe4000001ff00 */
[----:B------:R-:W-:Y:S01]  /*4ab0*/  SEL R100, R99, 0xffffffe0, !P2 ;  /* 0xffffffe063647807 */ /* 0x000fe20005000000 */
[----:B------:R-:W4:Y:S01]  /*4ac0*/  LDC R89, c[0x0][0xb20] ;  /* 0x0002c800ff597b82 */ /* 0x000f220000000800 */
[----:B------:R-:W3:Y:S01]  /*4ad0*/  LDS R0, [UR48+0x140] ;  /* 0x00014030ff007984 */ /* 0x000ee20008000800 */
[----:B------:R-:W-:Y:S01]  /*4ae0*/  LOP3.LUT R92, R2, R92, RZ, 0xfc, !PT ;  /* 0x0000005c025c7212 */ /* 0x000fe200078efcff */
[----:B------:R-:W-:Y:S01]  /*4af0*/  IMAD.MOV.U32 R104, RZ, RZ, RZ ;  /* 0x000000ffff687224 */ /* 0x000fe200078e00ff */
[----:B------:R-:W-:Y:S01]  /*4b00*/  LOP3.LUT R101, R101, 0x60, RZ, 0xc0, !PT ;  /* 0x0000006065657812 */ /* 0x000fe200078ec0ff */
[----:B------:R-:W-:Y:S01]  /*4b10*/  IMAD.U32 R94, RZ, RZ, UR4 ;  /* 0x00000004ff5e7e24 */ /* 0x000fe2000f8e00ff */
[----:B------:R-:W-:Y:S01]  /*4b20*/  SEL R99, R99, 0xffffffe0, !P1 ;  /* 0xffffffe063637807 */ /* 0x000fe20004800000 */
[----:B------:R-:W1:Y:S01]  /*4b30*/  LDCU.64 UR52, c[0x0][0x348] ;  /* 0x00006900ff3477ac */ /* 0x000e620008000a00 */
[----:B------:R-:W1:Y:S01]  /*4b40*/  LDC R41, c[0x0][0xb30] ;  /* 0x0002cc00ff297b82 */ /* 0x000e620000000800 */
[----:B------:R-:W1:Y:S01]  /*4b50*/  LDCU.64 UR38, c[0x0][0x888] ;  /* 0x00011100ff2677ac */ /* 0x000e620008000a00 */
[----:B------:R-:W1:Y:S06]  /*4b60*/  LDCU.64 UR44, c[0x0][0x890] ;  /* 0x00011200ff2c77ac */ /* 0x000e6c0008000a00 */
[----:B------:R-:W1:Y:S01]  /*4b70*/  LDC.64 R84, c[0x0][0xb10] ;  /* 0x0002c400ff547b82 */ /* 0x000e620000000a00 */
[----:B------:R-:W-:Y:S01]  /*4b80*/  UMOV UR49, URZ ;  /* 0x000000ff00317c82 */ /* 0x000fe20008000000 */
[----:B------:R-:W-:-:S06]  /*4b90*/  UMOV UR51, URZ ;  /* 0x000000ff00337c82 */ /* 0x000fcc0008000000 */
[----:B------:R-:W1:Y:S08]  /*4ba0*/  LDC.64 R38, c[0x0][0xb18] ;  /* 0x0002c600ff267b82 */ /* 0x000e700000000a00 */
[----:B------:R-:W1:Y:S08]  /*4bb0*/  LDC.64 R36, c[0x0][0xb28] ;  /* 0x0002ca00ff247b82 */ /* 0x000e700000000a00 */
[----:B------:R-:W1:Y:S01]  /*4bc0*/  LDC.64 R82, c[0x0][0x8b0] ;  /* 0x00022c00ff527b82 */ /* 0x000e620000000a00 */
[----:B---3--:R-:W-:-:S07]  /*4bd0*/  IMAD.IADD R46, R0, 0x1, R46 ;  /* 0x00000001002e7824 */ /* 0x008fce00078e022e */
[----:B------:R-:W3:Y:S08]  /*4be0*/  LDC.64 R80, c[0x0][0x8a8] ;  /* 0x00022a00ff507b82 */ /* 0x000ef00000000a00 */
[----:B--2-4-:R-:W1:Y:S02]  /*4bf0*/  LDC R90, c[0x0][0x374] ;  /* 0x0000dd00ff5a7b82 */ /* 0x014e640000000800 */
.L_x_126:
[----:B------:R-:W-:Y:S02]  /*4c00*/  LEA R0, R104, UR48, 0x3 ;  /* 0x0000003068007c11 */ /* 0x000fe4000f8e18ff */
[----:B------:R-:W-:Y:S02]  /*4c10*/  SHF.L.U32 R2, R96, 0x1f, RZ ;  /* 0x0000001f60027819 */ /* 0x000fe400000006ff */
[----:B-1----:R-:W-:Y:S02]  /*4c20*/  LEA R16, R104, UR48, 0x4 ;  /* 0x0000003068107c11 */ /* 0x002fe4000f8e20ff */
[----:B------:R-:W2:Y:S02]  /*4c30*/  SYNCS.PHASECHK.TRANS64.TRYWAIT P0, [R0+URZ+0x90], R2 ;  /* 0x00009002000075a7 */ /* 0x000ea400080011ff */
[----:B--2---:R-:W-:Y:S05]  /*4c40*/  @!P0 BRA `(.L_x_83) ;  /* 0x0000004800bc8947 */ /* 0x004fea0003800000 */
.L_x_174:
[----:B------:R-:W4:Y:S01]  /*4c50*/  LDC.64 R10, c[0x0][0xb10] ;  /* 0x0002c400ff0a7b82 */ /* 0x000f220000000a00 */
[----:B------:R-:W3:Y:S01]  /*4c60*/  LDS.128 R16, [R16+0x120] ;  /* 0x0001200010107984 */ /* 0x000ee20000000c00 */
[----:B-1----:R-:W-:Y:S01]  /*4c70*/  ISETP.NE.AND P1, PT, R41, 0x1, PT ;  /* 0x000000012900780c */ /* 0x002fe20003f25270 */
[----:B--2---:R-:W-:Y:S01]  /*4c80*/  VIADD R0, R0, 0xa0 ;  /* 0x000000a000007836 */ /* 0x004fe20000000000 */
[----:B------:R-:W-:Y:S04]  /*4c90*/  ISETP.GE.AND P0, PT, R40, 0x1, PT ;  /* 0x000000012800780c */ /* 0x000fe80003f06270 */
[----:B------:R-:W1:Y:S01]  /*4ca0*/  LDC.64 R8, c[0x0][0xb18] ;  /* 0x0002c600ff087b82 */ /* 0x000e620000000a00 */
[----:B------:R-:W-:Y:S01]  /*4cb0*/  PRMT R0, RZ, 0x654, R0 ;  /* 0x00000654ff007816 */ /* 0x000fe20000000000 */
[----:B------:R-:W-:Y:S01]  /*4cc0*/  @!PT LDS RZ, [RZ] ;  /* 0x00000000fffff984 */ /* 0x000fe20000000800 */
[----:B------:R-:W-:Y:S01]  /*4cd0*/  @!PT LDS RZ, [RZ] ;  /* 0x00000000fffff984 */ /* 0x000fe20000000800 */
[----:B------:R-:W-:Y:S01]  /*4ce0*/  @!PT LDS RZ, [RZ] ;  /* 0x00000000fffff984 */ /* 0x000fe20000000800 */
[----:B------:R-:W-:Y:S01]  /*4cf0*/  @!PT LDS RZ, [RZ] ;  /* 0x00000000fffff984 */ /* 0x000fe20000000800 */
[----:B------:R2:W-:Y:S06]  /*4d00*/  MEMBAR.ALL.CTA ;  /* 0x0000000000007992 */ /* 0x0005ec0000008000 */
[----:B--2---:R-:W2:Y:S01]  /*4d10*/  FENCE.VIEW.ASYNC.S ;  /* 0x00000000000073c6 */ /* 0x004ea20000000000 */
[----:B------:R-:W1:Y:S08]  /*4d20*/  @!P1 LDC R12, c[0x0][0xb20] ;  /* 0x0002c800ff0c9b82 */ /* 0x000e700000000800 */
[----:B------:R-:W1:Y:S01]  /*4d30*/  @!P1 LDC R7, c[0x0][0xb0c] ;  /* 0x0002c300ff079b82 */ /* 0x000e620000000800 */
[----:B--2---:R2:W-:Y:S01]  /*4d40*/  SYNCS.ARRIVE.TRANS64.RED.A1T0 RZ, [R0+URZ], RZ ;  /* 0x000000ff00ff79a7 */ /* 0x0045e200081004ff */
[----:B---3--:R-:W-:Y:S04]  /*4d50*/  LOP3.LUT P4, RZ, R18, 0x1, RZ, 0xc0, !PT ;  /* 0x0000000112ff7812 */ /* 0x008fe8000788c0ff */
[----:B------:R-:W-:Y:S09]  /*4d60*/  P2R R102, PR, RZ, 0x10 ;  /* 0x00000010ff667803 */ /* 0x000ff20000000000 */
[----:B------:R-:W-:Y:S02]  /*4d70*/  @P4 MOV R44, R16 ;  /* 0x00000010002c4202 */ /* 0x000fe40000000f00 */
[----:B------:R-:W-:Y:S01]  /*4d80*/  @P4 LOP3.LUT R43, R17, 0xffff, RZ, 0xc0, !PT ;  /* 0x0000ffff112b4812 */ /* 0x000fe200078ec0ff */
[----:B--2-4-:R-:W-:Y:S06]  /*4d90*/  @!P0 BRA `(.L_x_84) ;  /* 0x0000000000a48947 */ /* 0x014fec0003800000 */
[----:B------:R-:W-:Y:S01]  /*4da0*/  IMAD.HI.U32 R0, R90, R39, RZ ;  /* 0x000000275a007227 */ /* 0x000fe200078e00ff */
[----:B------:R-:W-:Y:S02]  /*4db0*/  ISETP.NE.AND P0, PT, R38, 0x1, PT ;  /* 0x000000012600780c */ /* 0x000fe40003f05270 */
[----:B------:R-:W-:Y:S01]  /*4dc0*/  ISETP.NE.AND P2, PT, R40, 0x1, PT ;  /* 0x000000012800780c */ /* 0x000fe20003f45270 */
[----:B------:R-:W-:Y:S01]  /*4dd0*/  IMAD.HI.U32 R4, R91, R84, RZ ;  /* 0x000000545b047227 */ /* 0x000fe200078e00ff */
[----:B------:R-:W-:Y:S02]  /*4de0*/  SHF.R.U32.HI R0, RZ, R89, R0 ;  /* 0x00000059ff007219 */ /* 0x000fe40000011600 */
[----:B------:R-:W-:Y:S01]  /*4df0*/  ISETP.NE.AND P3, PT, R42, 0x1, PT ;  /* 0x000000012a00780c */ /* 0x000fe20003f65270 */
[----:B------:R-:W-:Y:S01]  /*4e00*/  IMAD.HI.U32 R6, R43, R39, RZ ;  /* 0x000000272b067227 */ /* 0x000fe200078e00ff */
[-C--:B------:R-:W-:Y:S02]  /*4e10*/  SHF.R.U32.HI R4, RZ, R85.reuse, R4 ;  /* 0x00000055ff047219 */ /* 0x080fe40000011604 */
[----:B------:R-:W-:Y:S01]  /*4e20*/  SEL R0, R90, R0, !P0 ;  /* 0x000000005a007207 */ /* 0x000fe20004000000 */
[----:B------:R-:W-:Y:S01]  /*4e30*/  IMAD.HI.U32 R5, R44, R84, RZ ;  /* 0x000000542c057227 */ /* 0x000fe200078e00ff */
[----:B------:R-:W-:Y:S03]  /*4e40*/  SEL R4, R91, R4, !P3 ;  /* 0x000000045b047207 */ /* 0x000fe60005800000 */
[-C--:B------:R-:W-:Y:S01]  /*4e50*/  IMAD.HI.U32 R3, R0, R36.reuse, RZ ;  /* 0x0000002400037227 */ /* 0x080fe200078e00ff */
[----:B------:R-:W-:Y:S03]  /*4e60*/  SHF.R.U32.HI R5, RZ, R85, R5 ;  /* 0x00000055ff057219 */ /* 0x000fe60000011605 */
[----:B------:R-:W-:Y:S01]  /*4e70*/  IMAD.HI.U32 R2, R4, R36, RZ ;  /* 0x0000002404027227 */ /* 0x000fe200078e00ff */
[----:B------:R-:W-:Y:S02]  /*4e80*/  @P2 SHF.R.U32.HI R0, RZ, R37, R3 ;  /* 0x00000025ff002219 */ /* 0x000fe40000011603 */
[----:B------:R-:W-:Y:S02]  /*4e90*/  SHF.R.U32.HI R3, RZ, R89, R6 ;  /* 0x00000059ff037219 */ /* 0x000fe40000011606 */
[----:B------:R-:W-:Y:S01]  /*4ea0*/  @P2 SHF.R.U32.HI R4, RZ, R37, R2 ;  /* 0x00000025ff042219 */ /* 0x000fe20000011602 */
[----:B------:R-:W-:Y:S01]  /*4eb0*/  IMAD R0, R40, R0, RZ ;  /* 0x0000000028007224 */ /* 0x000fe200078e02ff */
[----:B------:R-:W-:Y:S02]  /*4ec0*/  SEL R3, R43, R3, !P0 ;  /* 0x000000032b037207 */ /* 0x000fe40004000000 */
[----:B------:R-:W-:Y:S01]  /*4ed0*/  SEL R2, R44, R5, !P3 ;  /* 0x000000052c027207 */ /* 0x000fe20005800000 */
[----:B------:R-:W-:Y:S01]  /*4ee0*/  IMAD R5, R40, R4, RZ ;  /* 0x0000000428057224 */ /* 0x000fe200078e02ff */
[C---:B------:R-:W-:Y:S01]  /*4ef0*/  ISETP.GE.AND P0, PT, R3.reuse, R0, PT ;  /* 0x000000000300720c */ /* 0x040fe20003f06270 */
[C---:B------:R-:W-:Y:S03]  /*4f00*/  IMAD.HI.U32 R0, R3.reuse, R36, RZ ;  /* 0x0000002403007227 */ /* 0x040fe600078e00ff */
[C---:B------:R-:W-:Y:S02]  /*4f10*/  ISETP.GE.OR P0, PT, R2.reuse, R5, P0 ;  /* 0x000000050200720c */ /* 0x040fe40000706670 */
[----:B------:R-:W-:Y:S04]  /*4f20*/  SHF.R.U32.HI R0, RZ, R37, R0 ;  /* 0x00000025ff007219 */ /* 0x000fe80000011600 */
[C---:B------:R-:W-:Y:S05]  /*4f30*/  SEL R6, R3.reuse, R0, !P2 ;  /* 0x0000000003067207 */ /* 0x040fea0005000000 */
        /* <DEDUP_REMOVED lines=14> */
[----:B------:R-:W-:Y:S07]  /*5020*/  IMAD R43, R3, R38, R43 ;  /* 0x00000026032b7224 */ /* 0x000fee00078e022b */
.L_x_84:
[----:B-1----:R-:W-:Y:S01]  /*5030*/  @!P1 ISETP.NE.AND P0, PT, R8, 0x1, PT ;  /* 0x000000010800980c */ /* 0x002fe20003f05270 */
[----:B------:R-:W-:Y:S01]  /*5040*/  @!P1 IMAD.HI.U32 R2, R43, R9, RZ ;  /* 0x000000092b029227 */ /* 0x000fe200078e00ff */
[----:B------:R-:W-:Y:S01]  /*5050*/  R2UR UR42, R15 ;  /* 0x000000000f2a72ca */ /* 0x000fe200000e0000 */
[----:B------:R-:W-:Y:S01]  /*5060*/  BSSY.RECONVERGENT B6, `(.L_x_85) ;  /* 0x0000031000067945 */ /* 0x000fe20003800200 */
[----:B------:R-:W-:Y:S01]  /*5070*/  R2UR UR41, R14 ;  /* 0x000000000e2972ca */ /* 0x000fe200000e0000 */
[----:B------:R-:W-:Y:S01]  /*5080*/  @!P1 IMAD.HI.U32 R0, R44, R10, RZ ;  /* 0x0000000a2c009227 */ /* 0x000fe200078e00ff */
[----:B------:R-:W-:Y:S02]  /*5090*/  @!P1 SHF.R.U32.HI R2, RZ, R12, R2 ;  /* 0x0000000cff029219 */ /* 0x000fe40000011602 */
[----:B------:R-:W-:Y:S01]  /*50a0*/  @!P1 ISETP.NE.AND P2, PT, R7, 0x1, PT ;  /* 0x000000010700980c */ /* 0x000fe20003f45270 */
[----:B------:R-:W-:Y:S01]  /*50b0*/  VIADD R104, R104, 0x1 ;  /* 0x0000000168687836 */ /* 0x000fe20000000000 */
[----:B------:R-:W-:Y:S02]  /*50c0*/  @!P1 SEL R2, R43, R2, !P0 ;  /* 0x000000022b029207 */ /* 0x000fe40004000000 */
[----:B------:R-:W-:Y:S02]  /*50d0*/  @!P1 SHF.R.U32.HI R0, RZ, R11, R0 ;  /* 0x0000000bff009219 */ /* 0x000fe40000011600 */
[----:B------:R-:W-:Y:S01]  /*50e0*/  LOP3.LUT P0, RZ, R94, 0x3f0, RZ, 0xc0, !PT ;  /* 0x000003f05eff7812 */ /* 0x000fe2000780c0ff */
[----:B------:R-:W-:Y:S01]  /*50f0*/  USHF.L.U32 UR42, UR42, 0x6, URZ ;  /* 0x000000062a2a7899 */ /* 0x000fe200080006ff */
[----:B------:R-:W-:Y:S01]  /*5100*/  @!P1 SEL R3, R44, R0, !P2 ;  /* 0x000000002c039207 */ /* 0x000fe20005000000 */
[----:B------:R-:W-:Y:S01]  /*5110*/  USHF.L.U32 UR41, UR41, 0x8, URZ ;  /* 0x0000000829297899 */ /* 0x000fe200080006ff */
[----:B------:R-:W-:Y:S03]  /*5120*/  @P4 SHF.R.U32.HI R95, RZ, 0x10, R17 ;  /* 0x00000010ff5f4819 */ /* 0x000fe60000011611 */
[----:B------:R-:W-:Y:S02]  /*5130*/  @!P1 IMAD.IADD R0, R2, 0x1, -R3 ;  /* 0x0000000102009824 */ /* 0x000fe400078e0a03 */
[----:B------:R-:W-:Y:S02]  /*5140*/  @!P1 IMAD.IADD R2, R3, 0x1, -R2 ;  /* 0x0000000103029824 */ /* 0x000fe400078e0a02 */
[----:B------:R-:W-:Y:S02]  /*5150*/  @!P1 IMAD R44, R0, R7, R44 ;  /* 0x00000007002c9224 */ /* 0x000fe400078e022c */
[----:B------:R-:W-:Y:S01]  /*5160*/  @!P1 IMAD R43, R2, R8, R43 ;  /* 0x00000008022b9224 */ /* 0x000fe200078e022b */
[----:B------:R-:W-:Y:S06]  /*5170*/  @!P0 BRA `(.L_x_86) ;  /* 0x00000000007c8947 */ /* 0x000fec0003800000 */
[----:B------:R-:W1:Y:S01]  /*5180*/  LDCU.64 UR8, c[0x4][0x80] ;  /* 0x01001000ff0877ac */ /* 0x000e620008000a00 */
[----:B------:R-:W-:Y:S01]  /*5190*/  MOV R2, 0x0 ;  /* 0x0000000000027802 */ /* 0x000fe20000000f00 */
[----:B------:R-:W-:Y:S02]  /*51a0*/  HFMA2 R12, -RZ, RZ, 0, 5.9604644775390625e-08 ;  /* 0x00000001ff0c7431 */ /* 0x000fe400000001ff */
[----:B------:R-:W-:Y:S01]  /*51b0*/  IMAD.MOV.U32 R8, RZ, RZ, 0x70 ;  /* 0x00000070ff087424 */ /* 0x000fe200078e00ff */
[----:B------:R2:W3:Y:S01]  /*51c0*/  LDC.64 R14, c[0x4][R2] ;  /* 0x01000000020e7b82 */ /* 0x0004e20000000a00 */
[----:B------:R-:W4:Y:S01]  /*51d0*/  LDCU.64 UR6, c[0x4][0x88] ;  /* 0x01001100ff0677ac */ /* 0x000f220008000a00 */
[----:B------:R-:W-:Y:S01]  /*51e0*/  IMAD.MOV.U32 R13, RZ, RZ, RZ ;  /* 0x000000ffff0d7224 */ /* 0x000fe200078e00ff */
[----:B------:R-:W2:Y:S01]  /*51f0*/  LDCU.64 UR4, c[0x4][0x8] ;  /* 0x01000100ff0477ac */ /* 0x000ea20008000a00 */
[----:B-1----:R-:W-:Y:S01]  /*5200*/  MOV R5, UR9 ;  /* 0x0000000900057c02 */ /* 0x002fe20008000f00 */
[----:B------:R-:W-:Y:S01]  /*5210*/  IMAD.U32 R4, RZ, RZ, UR8 ;  /* 0x00000008ff047e24 */ /* 0x000fe2000f8e00ff */
[----:B----4-:R-:W-:Y:S01]  /*5220*/  MOV R7, UR7 ;  /* 0x0000000700077c02 */ /* 0x010fe20008000f00 */
[----:B------:R-:W-:Y:S01]  /*5230*/  IMAD.U32 R6, RZ, RZ, UR6 ;  /* 0x00000006ff067e24 */ /* 0x000fe2000f8e00ff */
[----:B--2---:R-:W-:Y:S01]  /*5240*/  MOV R11, UR5 ;  /* 0x00000005000b7c02 */ /* 0x004fe20008000f00 */
[----:B------:R-:W-:Y:S02]  /*5250*/  IMAD.U32 R10, RZ, RZ, UR4 ;  /* 0x00000004ff0a7e24 */ /* 0x000fe4000f8e00ff */
[----:B------:R-:W-:Y:S07]  /*5260*/  LEPC R20, `(.L_x_87) ;  /* 0x000000001014794e */ /* 0x000fee0000000000 */
[----:B---3-5:R-:W-:Y:S05]  /*5270*/  CALL.ABS.NOINC R14 ;  /* 0x000000000e007343 */ /* 0x028fea0003c00000 */
.L_x_87:
[----:B------:R-:W1:Y:S01]  /*5280*/  LDCU.64 UR8, c[0x4][0x80] ;  /* 0x01001000ff0877ac */ /* 0x000e620008000a00 */
[----:B------:R-:W2:Y:S01]  /*5290*/  LDC.64 R2, c[0x4][R2] ;  /* 0x0100000002027b82 */ /* 0x000ea20000000a00 */
[----:B------:R-:W-:Y:S02]  /*52a0*/  HFMA2 R12, -RZ, RZ, 0, 5.9604644775390625e-08 ;  /* 0x00000001ff0c7431 */ /* 0x000fe400000001ff */
[----:B------:R-:W-:Y:S02]  /*52b0*/  IMAD.MOV.U32 R8, RZ, RZ, 0x70 ;  /* 0x00000070ff087424 */ /* 0x000fe400078e00ff */
[----:B------:R-:W-:Y:S01]  /*52c0*/  IMAD.MOV.U32 R13, RZ, RZ, RZ ;  /* 0x000000ffff0d7224 */ /* 0x000fe200078e00ff */
[----:B------:R-:W3:Y:S01]  /*52d0*/  LDCU.64 UR6, c[0x4][0x88] ;  /* 0x01001100ff0677ac */ /* 0x000ee20008000a00 */
[----:B------:R-:W4:Y:S01]  /*52e0*/  LDCU.64 UR4, c[0x4][0x8] ;  /* 0x01000100ff0477ac */ /* 0x000f220008000a00 */
[----:B-1----:R-:W-:Y:S02]  /*52f0*/  MOV R4, UR8 ;  /* 0x0000000800047c02 */ /* 0x002fe40008000f00 */
[----:B------:R-:W-:Y:S02]  /*5300*/  MOV R5, UR9 ;  /* 0x0000000900057c02 */ /* 0x000fe40008000f00 */
[----:B---3--:R-:W-:Y:S01]  /*5310*/  MOV R7, UR7 ;  /* 0x0000000700077c02 */ /* 0x008fe20008000f00 */
[----:B------:R-:W-:Y:S01]  /*5320*/  IMAD.U32 R6, RZ, RZ, UR6 ;  /* 0x00000006ff067e24 */ /* 0x000fe2000f8e00ff */
[----:B----4-:R-:W-:Y:S01]  /*5330*/  MOV R11, UR5 ;  /* 0x00000005000b7c02 */ /* 0x010fe20008000f00 */
[----:B------:R-:W-:Y:S02]  /*5340*/  IMAD.U32 R10, RZ, RZ, UR4 ;  /* 0x00000004ff0a7e24 */ /* 0x000fe4000f8e00ff */
[----:B------:R-:W-:Y:S07]  /*5350*/  LEPC R20, `(.L_x_86) ;  /* 0x000000001014794e */ /* 0x000fee0000000000 */
[----:B--2---:R-:W-:Y:S05]  /*5360*/  CALL.ABS.NOINC R2 ;  /* 0x0000000002007343 */ /* 0x004fea0003c00000 */
.L_x_86:
[----:B------:R-:W-:Y:S05]  /*5370*/  BSYNC.RECONVERGENT B6 ;  /* 0x0000000000067941 */ /* 0x000fea0003800200 */
.L_x_85:
[----:B------:R-:W-:Y:S01]  /*5380*/  ISETP.NE.U32.AND P4, PT, R82, RZ, PT ;  /* 0x000000ff5200720c */ /* 0x000fe20003f85070 */
[----:B------:R-:W-:Y:S01]  /*5390*/  UISETP.NE.AND UP2, UPT, UR50, URZ, UPT ;  /* 0x000000ff3200728c */ /* 0x000fe2000bf45270 */
[----:B------:R-:W-:Y:S01]  /*53a0*/  ISETP.NE.U32.AND P2, PT, RZ, UR38, PT ;  /* 0x00000026ff007c0c */ /* 0x000fe2000bf45070 */
[----:B------:R-:W-:Y:S01]  /*53b0*/  UISETP.NE.U32.AND UP1, UPT, UR44, URZ, UPT ;  /* 0x000000ff2c00728c */ /* 0x000fe2000bf25070 */
[----:B------:R-:W-:Y:S01]  /*53c0*/  ISETP.NE.AND.EX P4, PT, R83, RZ, PT, P4 ;  /* 0x000000ff5300720c */ /* 0x000fe20003f85340 */
[----:B------:R-:W-:Y:S01]  /*53d0*/  UPLOP3.LUT UP0, UPT, UPT, UPT, UPT, 0x40, 0x4 ;  /* 0x000000000004789c */ /* 0x000fe20003f0e870 */
[----:B------:R-:W-:Y:S01]  /*53e0*/  ISETP.NE.AND.EX P2, PT, RZ, UR39, PT, P2 ;  /* 0x00000027ff007c0c */ /* 0x000fe2000bf45320 */
[----:B------:R-:W-:Y:S01]  /*53f0*/  UISETP.NE.AND.EX UP1, UPT, UR45, URZ, UPT, UP1 ;  /* 0x000000ff2d00728c */ /* 0x000fe2000bf25310 */
[----:B------:R-:W-:Y:S04]  /*5400*/  PLOP3.LUT P1, PT, PT, PT, UP2, 0x80, 0x8 ;  /* 0x000000000008781c */ /* 0x000fe80003f2f028 */
[----:B------:R-:W-:Y:S06]  /*5410*/  @UP2 UPLOP3.LUT UP0, UPT, UPT, UPT, UP1, 0x80, 0x8 ;  /* 0x000000000008289c */ /* 0x000fec0003f0f010 */
[----:B------:R-:W-:Y:S01]  /*5420*/  PLOP3.LUT P0, PT, PT, PT, UP0, 0x80, 0x8 ;  /* 0x000000000008781c */ /* 0x000fe20003f0f008 */
[----:B------:R-:W-:Y:S01]  /*5430*/  @!UPT UIADD3 URZ, UPT, UPT, URZ, URZ, URZ ;  /* 0x000000fffffff290 */ /* 0x000fe2000fffe0ff */
[----:B------:R-:W-:Y:S11]  /*5440*/  BRA.U !UP1, `(.L_x_88) ;  /* 0x0000000109387547 */ /* 0x000ff6000b800000 */
[----:B------:R-:W-:Y:S01]  /*5450*/  UISETP.NE.U32.AND UP0, UPT, UR38, URZ, UPT ;  /* 0x000000ff2600728c */ /* 0x000fe2000bf05070 */
[----:B------:R-:W-:Y:S02]  /*5460*/  HFMA2 R0, -RZ, RZ, 0, 5.9604644775390625e-08 ;  /* 0x00000001ff007431 */ /* 0x000fe400000001ff */
[----:B------:R-:W-:Y:S01]  /*5470*/  IMAD.MOV.U32 R88, RZ, RZ, 0x1 ;  /* 0x00000001ff587424 */ /* 0x000fe200078e00ff */
[----:B------:R-:W-:Y:S06]  /*5480*/  UISETP.NE.AND.EX UP0, UPT, UR39, URZ, UPT, UP0 ;  /* 0x000000ff2700728c */ /* 0x000fec000bf05300 */
[----:B------:R-:W-:Y:S05]  /*5490*/  PLOP3.LUT P3, PT, PT, PT, UP0, 0x80, 0x8 ;  /* 0x000000000008781c */ /* 0x000fea0003f6f008 */
[----:B------:R-:W1:Y:S01]  /*54a0*/  @UP0 LDCU.64 UR6, c[0x0][0x888] ;  /* 0x00011100ff0607ac */ /* 0x000e620008000a00 */
[----:B------:R-:W-:Y:S07]  /*54b0*/  @UP0 UIMAD UR4, UR36, UR44, URZ ;  /* 0x0000002c240402a4 */ /* 0x000fee000f8e02ff */
[----:B------:R-:W-:Y:S01]  /*54c0*/  @!P3 PRMT R88, R0, 0x7610, R88 ;  /* 0x000076100058b816 */ /* 0x000fe20000000058 */
[----:B-1----:R-:W-:Y:S03]  /*54d0*/  @UP0 UIMAD.WIDE UR6, UR4, 0x4, UR6 ;  /* 0x00000004040608a5 */ /* 0x002fe6000f8e0206 */
[----:B------:R-:W1:Y:S03]  /*54e0*/  @!UP0 LDCU UR4, c[0x0][0x880] ;  /* 0x00011000ff0487ac */ /* 0x000e660008000800 */
[----:B------:R-:W-:Y:S01]  /*54f0*/  IMAD.U32 R2, RZ, RZ, UR6 ;  /* 0x00000006ff027e24 */ /* 0x000fe2000f8e00ff */
[----:B------:R-:W-:Y:S05]  /*5500*/  MOV R3, UR7 ;  /* 0x0000000700037c02 */ /* 0x000fea0008000f00 */
[----:B-----5:R2:W5:Y:S02]  /*5510*/  @P3 LDG.E R49, desc[UR46][R2.64] ;  /* 0x0000002e02313981 */ /* 0x020564000c1e1900 */
[----:B-12---:R-:W-:Y:S02]  /*5520*/  @!P3 IMAD.U32 R49, RZ, RZ, UR4 ;  /* 0x00000004ff31be24 */ /* 0x006fe4000f8e00ff */
.L_x_88:
[----:B------:R-:W-:Y:S05]  /*5530*/  @!P4 BRA `(.L_x_89) ;  /* 0x000000000020c947 */ /* 0x000fea0003800000 */
[----:B------:R-:W-:Y:S04]  /*5540*/  ISETP.NE.U32.AND P3, PT, R80, RZ, PT ;  /* 0x000000ff5000720c */ /* 0x000fe80003f65070 */
[----:B------:R-:W-:Y:S11]  /*5550*/  ISETP.NE.AND.EX P3, PT, R81, RZ, PT, P3 ;  /* 0x000000ff5100720c */ /* 0x000ff60003f65330 */
[----:B------:R-:W-:Y:S02]  /*5560*/  @!UPT UIADD3 URZ, UPT, UPT, URZ, URZ, URZ ;  /* 0x000000fffffff290 */ /* 0x000fe4000fffe0ff */
[----:B------:R-:W1:Y:S01]  /*5570*/  @P3 LDC.64 R2, c[0x0][0x8a8] ;  /* 0x00022a00ff023b82 */ /* 0x000e620000000a00 */
[----:B------:R-:W-:Y:S04]  /*5580*/  @P3 IMAD R0, R82, UR36, RZ ;  /* 0x0000002452003c24 */ /* 0x000fe8000f8e02ff */
[----:B-1----:R-:W-:Y:S05]  /*5590*/  @P3 IMAD.WIDE R2, R0, 0x4, R2 ;  /* 0x0000000400023825 */ /* 0x002fea00078e0202 */
[----:B-----5:R1:W5:Y:S02]  /*55a0*/  @P3 LDG.E R47, desc[UR46][R2.64] ;  /* 0x0000002e022f3981 */ /* 0x020364000c1e1900 */
[----:B-1----:R-:W2:Y:S02]  /*55b0*/  @!P3 LDC R47, c[0x0][0x8a0] ;  /* 0x00022800ff2fbb82 */ /* 0x002ea40000000800 */
.L_x_89:
[----:B-----5:R-:W-:Y:S01]  /*55c0*/  FSETP.NEU.AND P3, PT, R49, RZ, PT ;  /* 0x000000ff3100720b */ /* 0x020fe20003f6d000 */
[----:B------:R-:W-:Y:S01]  /*55d0*/  IMAD.SHL.U32 R66, R92, 0x2, RZ ;  /* 0x000000025c427824 */ /* 0x000fe200078e00ff */
[----:B------:R-:W-:Y:S01]  /*55e0*/  SEL R4, RZ, 0xffffffff, P2 ;  /* 0xffffffffff047807 */ /* 0x000fe20001000000 */
[----:B------:R-:W-:Y:S01]  /*55f0*/  BSSY B1, `(.L_x_90) ;  /* 0x0000043000017945 */ /* 0x000fe20003800000 */
[----:B------:R-:W-:Y:S01]  /*5600*/  @P1 LOP3.LUT P2, RZ, R88, 0xff, RZ, 0xc0, !PT ;  /* 0x000000ff58ff1812 */ /* 0x000fe2000784c0ff */
[----:B------:R-:W-:Y:S01]  /*5610*/  VIADD R107, R66, UR48 ;  /* 0x00000030426b7c36 */ /* 0x000fe20008000000 */
[----:B------:R-:W-:Y:S01]  /*5620*/  @P1 SEL R0, RZ, 0xffffffff, P3 ;  /* 0xffffffffff001807 */ /* 0x000fe20001800000 */
[----:B------:R-:W-:Y:S01]  /*5630*/  IMAD.MOV.U32 R67, RZ, RZ, 0x1 ;  /* 0x00000001ff437424 */ /* 0x000fe200078e00ff */
[----:B------:R-:W-:Y:S01]  /*5640*/  LOP3.LUT R98, R98, 0x1, RZ, 0x3c, !PT ;  /* 0x0000000162627812 */ /* 0x000fe200078e3cff */
[----:B------:R-:W-:Y:S01]  /*5650*/  IMAD.MOV.U32 R65, RZ, RZ, RZ ;  /* 0x000000ffff417224 */ /* 0x000fe200078e00ff */
[----:B------:R-:W-:Y:S02]  /*5660*/  @P0 SEL R0, R4, R0, !P2 ;  /* 0x0000000004000207 */ /* 0x000fe40005000000 */
[----:B------:R-:W-:Y:S02]  /*5670*/  CS2R R78, SRZ ;  /* 0x00000000004e7805 */ /* 0x000fe4000001ff00 */
[----:B------:R-:W-:Y:S02]  /*5680*/  LEA R64, R45, UR48, 0x3 ;  /* 0x000000302d407c11 */ /* 0x000fe4000f8e18ff */
[----:B------:R-:W-:Y:S02]  /*5690*/  CS2R R76, SRZ ;  /* 0x00000000004c7805 */ /* 0x000fe4000001ff00 */
[----:B------:R-:W-:Y:S02]  /*56a0*/  @P1 LOP3.LUT R0, R0, 0x1, RZ, 0xc0, !PT ;  /* 0x0000000100001812 */ /* 0x000fe400078ec0ff */
[----:B------:R-:W-:Y:S02]  /*56b0*/  CS2R R70, SRZ ;  /* 0x0000000000467805 */ /* 0x000fe4000001ff00 */
[----:B------:R-:W-:Y:S02]  /*56c0*/  SHF.L.U32 R2, R97, 0x1f, RZ ;  /* 0x0000001f61027819 */ /* 0x000fe400000006ff */
[----:B------:R-:W-:Y:S02]  /*56d0*/  CS2R R68, SRZ ;  /* 0x0000000000447805 */ /* 0x000fe4000001ff00 */
[----:B------:R-:W-:Y:S02]  /*56e0*/  ISETP.NE.U32.OR P6, PT, R0, 0x1, !P1 ;  /* 0x000000010000780c */ /* 0x000fe40004fc5470 */
[----:B------:R-:W-:Y:S02]  /*56f0*/  CS2R R62, SRZ ;  /* 0x00000000003e7805 */ /* 0x000fe4000001ff00 */
[----:B------:R-:W-:Y:S02]  /*5700*/  PLOP3.LUT P2, PT, PT, PT, UP1, 0x80, 0x8 ;  /* 0x000000000008781c */ /* 0x000fe40003f4f018 */
[----:B------:R-:W-:Y:S02]  /*5710*/  CS2R R60, SRZ ;  /* 0x00000000003c7805 */ /* 0x000fe4000001ff00 */
[----:B------:R-:W-:Y:S02]  /*5720*/  LEA.HI R48, R45, R45, RZ, 0x1 ;  /* 0x0000002d2d307211 */ /* 0x000fe400078f08ff */
[----:B------:R-:W-:Y:S02]  /*5730*/  CS2R R58, SRZ ;  /* 0x00000000003a7805 */ /* 0x000fe4000001ff00 */
[----:B------:R-:W-:Y:S02]  /*5740*/  LOP3.LUT P4, R103, R88, 0xff, RZ, 0xc0, !PT ;  /* 0x000000ff58677812 */ /* 0x000fe4000788c0ff */
[----:B------:R-:W-:Y:S02]  /*5750*/  CS2R R56, SRZ ;  /* 0x0000000000387805 */ /* 0x000fe4000001ff00 */
[----:B------:R-:W-:Y:S01]  /*5760*/  SEL R3, RZ, 0xffffffff, P3 ;  /* 0xffffffffff037807 */ /* 0x000fe20001800000 */
[----:B------:R-:W-:Y:S01]  /*5770*/  VIADD R108, R107, 0x400 ;  /* 0x000004006b6c7836 */ /* 0x000fe20000000000 */
[----:B------:R-:W-:Y:S01]  /*5780*/  P2R R105, PR, RZ, 0x40 ;  /* 0x00000040ff697803 */ /* 0x000fe20000000000 */
[----:B------:R-:W-:Y:S01]  /*5790*/  IMAD.IADD R106, R99, 0x1, R107 ;  /* 0x00000001636a7824 */ /* 0x000fe200078e026b */
[----:B------:R-:W-:Y:S02]  /*57a0*/  @P6 SHF.L.U32 R0, R98, 0x1f, RZ ;  /* 0x0000001f62006819 */ /* 0x000fe400000006ff */
[----:B------:R-:W-:Y:S02]  /*57b0*/  @P2 SEL R3, R4, R3, !P4 ;  /* 0x0000000304032207 */ /* 0x000fe40006000000 */
[----:B------:R1:W3:Y:S02]  /*57c0*/  @P6 SYNCS.PHASECHK.TRANS64.TRYWAIT P1, [UR48+0x40], R0 ;  /* 0x00004000ff0065a7 */ /* 0x0002e40008021130 */
[----:B------:R-:W-:Y:S04]  /*57d0*/  LOP3.LUT R3, R3, 0x1, RZ, 0xc0, !PT ;  /* 0x0000000103037812 */ /* 0x000fe800078ec0ff */
[----:B------:R-:W-:Y:S04]  /*57e0*/  ISETP.NE.U32.AND P5, PT, R3, 0x1, PT ;  /* 0x000000010300780c */ /* 0x000fe80003fa5070 */
[----:B------:R-:W-:Y:S01]  /*57f0*/  P2R R72, PR, RZ, 0x20 ;  /* 0x00000020ff487803 */ /* 0x000fe20000000000 */
[----:B------:R4:W2:Y:S01]  /*5800*/  SYNCS.PHASECHK.TRANS64.TRYWAIT P0, [R64+URZ+0xb0], R2 ;  /* 0x0000b002400075a7 */ /* 0x0008a200080011ff */
[C---:B-1----:R-:W-:Y:S01]  /*5810*/  IMAD.SHL.U32 R0, R48.reuse, 0x80, RZ ;  /* 0x0000008030007824 */ /* 0x042fe200078e00ff */
[----:B------:R-:W-:Y:S04]  /*5820*/  LOP3.LUT R48, R48, 0xffe, RZ, 0xc0, !PT ;  /* 0x00000ffe30307812 */ /* 0x000fe800078ec0ff */
[----:B------:R-:W-:Y:S01]  /*5830*/  LOP3.LUT R0, R0, 0xffffff00, RZ, 0xc0, !PT ;  /* 0xffffff0000007812 */ /* 0x000fe200078ec0ff */
[----:B------:R-:W-:Y:S04]  /*5840*/  IMAD.IADD R48, R45, 0x1, -R48 ;  /* 0x000000012d307824 */ /* 0x000fe800078e0a30 */
[----:B------:R-:W-:Y:S04]  /*5850*/  IMAD.IADD R0, R46, 0x1, R0 ;  /* 0x000000012e007824 */ /* 0x000fe800078e0200 */
[----:B------:R-:W-:Y:S01]  /*5860*/  IMAD R48, R48, 0x100000, R0 ;  /* 0x0010000030307824 */ /* 0x000fe200078e0200 */
[----:B---3--:R-:W-:Y:S01]  /*5870*/  @P6 SEL R67, RZ, 0x1, !P1 ;  /* 0x00000001ff436807 */ /* 0x008fe20004800000 */
[----:B----4-:R-:W-:Y:S06]  /*5880*/  @!P6 BRA `(.L_x_91) ;  /* 0x000000000064e947 */ /* 0x010fec0003800000 */
[----:B------:R-:W-:Y:S01]  /*5890*/  @P5 IMAD R5, R100, 0x2, R108 ;  /* 0x0000000264055824 */ /* 0x000fe200078e026c */
[----:B------:R-:W-:Y:S01]  /*58a0*/  ISETP.NE.AND P1, PT, R67, RZ, PT ;  /* 0x000000ff4300720c */ /* 0x000fe20003f25270 */
[----:B------:R-:W-:Y:S01]  /*58b0*/  IMAD.MOV.U32 R78, RZ, RZ, RZ ;  /* 0x000000ffff4e7224 */ /* 0x000fe200078e00ff */
[----:B------:R-:W-:Y:S01]  /*58c0*/  BSSY B0, `(.L_x_92) ;  /* 0x000000d000007945 */ /* 0x000fe20003800000 */
[----:B------:R-:W-:Y:S01]  /*58d0*/  @P5 IMAD.IADD R4, R99, 0x1, R5 ;  /* 0x0000000163045824 */ /* 0x000fe200078e0205 */
[----:B------:R-:W-:Y:S02]  /*58e0*/  CS2R R70, SRZ ;  /* 0x0000000000467805 */ /* 0x000fe4000001ff00 */
[----:B------:R-:W-:Y:S02]  /*58f0*/  CS2R R68, SRZ ;  /* 0x0000000000447805 */ /* 0x000fe4000001ff00 */
[----:B------:R-:W-:Y:S02]  /*5900*/  CS2R R76, SRZ ;  /* 0x00000000004c7805 */ /* 0x000fe4000001ff00 */
[----:B------:R-:W-:Y:S02]  /*5910*/  CS2R R58, SRZ ;  /* 0x00000000003a7805 */ /* 0x000fe4000001ff00 */
[----:B------:R-:W-:Y:S02]  /*5920*/  CS2R R56, SRZ ;  /* 0x0000000000387805 */ /* 0x000fe4000001ff00 */
[----:B------:R-:W-:Y:S02]  /*5930*/  CS2R R62, SRZ ;  /* 0x00000000003e7805 */ /* 0x000fe4000001ff00 */
[----:B------:R-:W-:Y:S01]  /*5940*/  CS2R R60, SRZ ;  /* 0x00000000003c7805 */ /* 0x000fe2000001ff00 */
[----:B------:R-:W-:Y:S06]  /*5950*/  @P1 BRA `(.L_x_93) ;  /* 0x00000000000c1947 */ /* 0x000fec0003800000 */
[----:B------:R-:W-:Y:S04]  /*5960*/  SHF.L.U32 R3, R98, 0x1f, RZ ;  /* 0x0000001f62037819 */ /* 0x000fe800000006ff */
[----:B------:R-:W1:Y:S02]  /*5970*/  SYNCS.PHASECHK.TRANS64.TRYWAIT P1, [UR48+0x40], R3 ;  /* 0x00004003ff0075a7 */ /* 0x000e640008021130 */
[----:B-1----:R-:W-:Y:S05]  /*5980*/  @!P1 BRA `(.L_x_94) ;  /* 0x0000003c00809947 */ /* 0x002fea0003800000 */
.L_x_93:
[----:B------:R-:W-:Y:S05]  /*5990*/  BSYNC B0 ;  /* 0x0000000000007941 */ /* 0x000fea0003800000 */
.L_x_92:
[----:B------:R-:W-:Y:S01]  /*59a0*/  ISETP.NE.AND P1, PT, R72, RZ, PT ;  /* 0x000000ff4800720c */ /* 0x000fe20003f25270 */
[----:B------:R-:W-:Y:S11]  /*59b0*/  HFMA2 R65, -RZ, RZ, 0, 5.9604644775390625e-08 ;  /* 0x00000001ff417431 */ /* 0x000ff600000001ff */
[----:B------:R-:W-:Y:S01]  /*59c0*/  @!UPT UIADD3 URZ, UPT, UPT, URZ, URZ, URZ ;  /* 0x000000fffffff290 */ /* 0x000fe2000fffe0ff */
[----:B------:R-:W-:Y:S05]  /*59d0*/  @P1 WARPSYNC.ALL ;  /* 0x0000000000001948 */ /* 0x000fea0003800000 */
[----:B------:R3:W4:Y:S04]  /*59e0*/  @P1 LDSM.16.M88.4 R68, [R5] ;  /* 0x000000000544183b */ /* 0x0007280000000200 */
[----:B------:R3:W1:Y:S04]  /*59f0*/  @P1 LDSM.16.M88.4 R76, [R4] ;  /* 0x00000000044c183b */ /* 0x0006680000000200 */
[----:B------:R3:W1:Y:S04]  /*5a00*/  @P1 LDSM.16.M88.4 R56, [R66+UR48+0x400] ;  /* 0x000400304238183b */ /* 0x0006680008000200 */
[----:B------:R3:W1:Y:S02]  /*5a10*/  @P1 LDSM.16.M88.4 R60, [R106+0x400] ;  /* 0x000400006a3c183b */ /* 0x0006640000000200 */
.L_x_91:
[----:B------:R-:W-:Y:S05]  /*5a20*/  BSYNC B1 ;  /* 0x0000000000017941 */ /* 0x000fea0003800000 */
.L_x_90:
[----:B-1----:R-:W-:Y:S04]  /*5a30*/  SHF.R.U32.HI R0, RZ, 0x15, R48 ;  /* 0x00000015ff007819 */ /* 0x002fe80000011630 */
[----:B------:R-:W-:Y:S01]  /*5a40*/  LOP3.LUT P1, RZ, R0, 0x3, R93, 0x48, !PT ;  /* 0x0000000300ff7812 */ /* 0x000fe2000782485d */
[----:B------:R-:W-:Y:S01]  /*5a50*/  @!UPT UIADD3 URZ, UPT, UPT, URZ, URZ, URZ ;  /* 0x000000fffffff290 */ /* 0x000fe2000fffe0ff */
[----:B--2---:R-:W-:Y:S11]  /*5a60*/  @P0 BRA `(.L_x_95) ;  /* 0x0000000000080947 */ /* 0x004ff60003800000 */
[----:B------:R-:W1:Y:S02]  /*5a70*/  SYNCS.PHASECHK.TRANS64.TRYWAIT P0, [R64+URZ+0xb0], R2 ;  /* 0x0000b002400075a7 */ /* 0x000e6400080011ff */
[----:B-1----:R-:W-:Y:S05]  /*5a80*/  @!P0 BRA `(.L_x_96) ;  /* 0x0000003c00588947 */ /* 0x002fea0003800000 */
.L_x_95:
[----:B------:R-:W-:Y:S05]  /*5a90*/  @!P1 BRA `(.L_x_97) ;  /* 0x0000000000409947 */ /* 0x000fea0003800000 */
[----:B------:R-:W3:Y:S01]  /*5aa0*/  LDCU.64 UR8, c[0x4][0x70] ;  /* 0x01000e00ff0877ac */ /* 0x000ee20008000a00 */
[----:B------:R-:W-:Y:S01]  /*5ab0*/  MOV R3, 0x0 ;  /* 0x0000000000037802 */ /* 0x000fe20000000f00 */
[----:B------:R-:W-:Y:S02]  /*5ac0*/  HFMA2 R12, -RZ, RZ, 0, 5.9604644775390625e-08 ;  /* 0x00000001ff0c7431 */ /* 0x000fe400000001ff */
[----:B------:R-:W-:Y:S02]  /*5ad0*/  IMAD.MOV.U32 R8, RZ, RZ, 0x192 ;  /* 0x00000192ff087424 */ /* 0x000fe400078e00ff */
[----:B------:R-:W-:Y:S01]  /*5ae0*/  IMAD.MOV.U32 R13, RZ, RZ, RZ ;  /* 0x000000ffff0d7224 */ /* 0x000fe200078e00ff */
[----:B------:R-:W2:Y:S01]  /*5af0*/  LDCU.64 UR6, c[0x4][0x78] ;  /* 0x01000f00ff0677ac */ /* 0x000ea20008000a00 */
[----:B-1----:R-:W1:Y:S01]  /*5b00*/  LDC.64 R2, c[0x4][R3] ;  /* 0x0100000003027b82 */ /* 0x002e620000000a00 */
[----:B------:R-:W5:Y:S01]  /*5b10*/  LDCU.64 UR4, c[0x4][0x10] ;  /* 0x01000200ff0477ac */ /* 0x000f620008000a00 */
[----:B---3--:R-:W-:Y:S01]  /*5b20*/  MOV R5, UR9 ;  /* 0x0000000900057c02 */ /* 0x008fe20008000f00 */
[----:B------:R-:W-:Y:S01]  /*5b30*/  IMAD.U32 R4, RZ, RZ, UR8 ;  /* 0x00000008ff047e24 */ /* 0x000fe2000f8e00ff */
[----:B--2---:R-:W-:Y:S01]  /*5b40*/  MOV R7, UR7 ;  /* 0x0000000700077c02 */ /* 0x004fe20008000f00 */
[----:B------:R-:W-:Y:S01]  /*5b50*/  IMAD.U32 R6, RZ, RZ, UR6 ;  /* 0x00000006ff067e24 */ /* 0x000fe2000f8e00ff */
[----:B-----5:R-:W-:Y:S01]  /*5b60*/  MOV R11, UR5 ;  /* 0x00000005000b7c02 */ /* 0x020fe20008000f00 */
[----:B------:R-:W-:Y:S02]  /*5b70*/  IMAD.U32 R10, RZ, RZ, UR4 ;  /* 0x00000004ff0a7e24 */ /* 0x000fe4000f8e00ff */
[----:B------:R-:W-:Y:S07]  /*5b80*/  LEPC R20, `(.L_x_97) ;  /* 0x000000001014794e */ /* 0x000fee0000000000 */
[----:B-1--4-:R-:W-:Y:S05]  /*5b90*/  CALL.ABS.NOINC R2 ;  /* 0x0000000002007343 */ /* 0x012fea0003c00000 */
.L_x_97:
[----:B------:R-:W-:Y:S05]  /*5ba0*/  WARPSYNC.ALL ;  /* 0x0000000000007948 */ /* 0x000fea0003800000 */
[----:B------:R-:W-:Y:S01]  /*5bb0*/  R2UR UR4, R48 ;  /* 0x00000000300472ca */ /* 0x000fe200000e0000 */
[--C-:B------:R-:W-:Y:S01]  /*5bc0*/  HADD2.F32 R50, -RZ, R56.reuse.H0_H0 ;  /* 0x20000038ff327230 */ /* 0x100fe20000004100 */
[----:B------:R-:W-:Y:S01]  /*5bd0*/  SHF.L.U32 R73, R100, 0x1, RZ ;  /* 0x0000000164497819 */ /* 0x000fe200000006ff */
[----:B------:R-:W-:Y:S01]  /*5be0*/  HADD2.F32 R51, -RZ, R56.H1_H1 ;  /* 0x30000038ff337230 */ /* 0x000fe20000004100 */
[----:B------:R-:W-:Y:S01]  /*5bf0*/  ISETP.NE.AND P0, PT, R101, RZ, PT ;  /* 0x000000ff6500720c */ /* 0x000fe20003f05270 */
[--C-:B------:R-:W-:Y:S01]  /*5c00*/  HADD2.F32 R52, -RZ, R57.reuse.H0_H0 ;  /* 0x20000039ff347230 */ /* 0x100fe20000004100 */
[----:B------:R-:W-:Y:S01]  /*5c10*/  IADD3 R108, PT, PT, R108, R73, RZ ;  /* 0x000000496c6c7210 */ /* 0x000fe20007ffe0ff */
[----:B------:R-:W-:Y:S03]  /*5c20*/  BSSY.RECONVERGENT B0, `(.L_x_98) ;  /* 0x0000086000007945 */ /* 0x000fe60003800200 */
[----:B------:R-:W-:Y:S03]  /*5c30*/  IADD3 R109, PT, PT, R99, R108, RZ ;  /* 0x0000006c636d7210 */ /* 0x000fe60007ffe0ff */
[----:B---3--:R-:W2:Y:S02]  /*5c40*/  LDTM.16dp256bit.x8 R4, tmem[UR4] ;  /* 0x00000004000479ee */ /* 0x008ea400081a0000 */
[C---:B--2---:R-:W-:Y:S01]  /*5c50*/  FMUL R0, R47.reuse, R4 ;  /* 0x000000042f007220 */ /* 0x044fe20000400000 */
[C---:B-1----:R-:W-:Y:S01]  /*5c60*/  FMUL R2, R47.reuse, R5 ;  /* 0x000000052f027220 */ /* 0x042fe20000400000 */
[C---:B------:R-:W-:Y:S01]  /*5c70*/  FMUL R4, R47.reuse, R8 ;  /* 0x000000082f047220 */ /* 0x040fe20000400000 */
[----:B------:R-:W-:Y:S01]  /*5c80*/  FMUL R3, R47, R6 ;  /* 0x000000062f037220 */ /* 0x000fe20000400000 */
[C---:B------:R-:W-:Y:S01]  /*5c90*/  FFMA R0, R49.reuse, R50, R0 ;  /* 0x0000003231007223 */ /* 0x040fe20000000000 */
[----:B------:R-:W-:Y:S01]  /*5ca0*/  FFMA R2, R49, R51, R2 ;  /* 0x0000003331027223 */ /* 0x000fe20000000002 */
[C---:B------:R-:W-:Y:S01]  /*5cb0*/  FMUL R5, R47.reuse, R9 ;  /* 0x000000092f057220 */ /* 0x040fe20000400000 */
        /* <DEDUP_REMOVED lines=16> */
[----:B------:R-:W-:Y:S02]  /*5dc0*/  HADD2.F32 R32, -RZ, R57.H1_H1 ;  /* 0x30000039ff207230 */ /* 0x000fe40000004100 */
[C---:B------:R-:W-:Y:S01]  /*5dd0*/  FMUL R26, R47.reuse, R30 ;  /* 0x0000001e2f1a7220 */ /* 0x040fe20000400000 */
[----:B------:R-:W-:Y:S01]  /*5de0*/  FMUL R29, R47, R33 ;  /* 0x000000212f1d7220 */ /* 0x000fe20000400000 */
[--C-:B------:R-:W-:Y:S02]  /*5df0*/  HADD2.F32 R33, -RZ, R58.reuse.H0_H0 ;  /* 0x2000003aff217230 */ /* 0x100fe40000004100 */
[----:B------:R-:W-:Y:S01]  /*5e00*/  FFMA R3, R49, R52, R3 ;  /* 0x0000003431037223 */ /* 0x000fe20000000003 */
[C---:B------:R-:W-:Y:S01]  /*5e10*/  FMUL R7, R47.reuse, R7 ;  /* 0x000000072f077220 */ /* 0x040fe20000400000 */
[----:B------:R-:W-:Y:S01]  /*5e20*/  FMUL R30, R47, R34 ;  /* 0x000000222f1e7220 */ /* 0x000fe20000400000 */
[----:B------:R-:W-:Y:S01]  /*5e30*/  HADD2.F32 R34, -RZ, R58.H1_H1 ;  /* 0x3000003aff227230 */ /* 0x000fe20000004100 */
[----:B------:R-:W-:Y:S01]  /*5e40*/  F2FP.F16.F32.PACK_AB R52, R2, R0 ;  /* 0x000000000234723e */ /* 0x000fe200000000ff */
[--C-:B------:R-:W-:Y:S02]  /*5e50*/  HADD2.F32 R0, -RZ, R59.reuse.H0_H0 ;  /* 0x2000003bff007230 */ /* 0x100fe40000004100 */
[C---:B------:R-:W-:Y:S01]  /*5e60*/  FFMA R7, R49.reuse, R32, R7 ;  /* 0x0000002031077223 */ /* 0x040fe20000000007 */
[----:B------:R-:W-:Y:S02]  /*5e70*/  HADD2.F32 R2, -RZ, R59.H1_H1 ;  /* 0x3000003bff027230 */ /* 0x000fe40000004100 */
[C---:B------:R-:W-:Y:S01]  /*5e80*/  FFMA R4, R49.reuse, R33, R4 ;  /* 0x0000002131047223 */ /* 0x040fe20000000004 */
[C---:B------:R-:W-:Y:S01]  /*5e90*/  FFMA R5, R49.reuse, R34, R5 ;  /* 0x0000002231057223 */ /* 0x040fe20000000005 */
[----:B------:R-:W-:Y:S01]  /*5ea0*/  FFMA R6, R49, R0, R6 ;  /* 0x0000000031067223 */ /* 0x000fe20000000006 */
[--C-:B------:R-:W-:Y:S02]  /*5eb0*/  HADD2.F32 R0, -RZ, R60.reuse.H0_H0 ;  /* 0x2000003cff007230 */ /* 0x100fe40000004100 */
[----:B------:R-:W-:Y:S01]  /*5ec0*/  FMUL R11, R47, R11 ;  /* 0x0000000b2f0b7220 */ /* 0x000fe20000400000 */
[----:B------:R-:W-:Y:S01]  /*5ed0*/  F2FP.F16.F32.PACK_AB R53, R7, R3 ;  /* 0x000000030735723e */ /* 0x000fe200000000ff */
[--C-:B------:R-:W-:Y:S02]  /*5ee0*/  HADD2.F32 R3, -RZ, R61.reuse.H0_H0 ;  /* 0x2000003dff037230 */ /* 0x100fe40000004100 */
[----:B------:R-:W-:Y:S01]  /*5ef0*/  FMUL R15, R47, R15 ;  /* 0x0000000f2f0f7220 */ /* 0x000fe20000400000 */
[C---:B------:R-:W-:Y:S01]  /*5f00*/  FFMA R11, R49.reuse, R2, R11 ;  /* 0x00000002310b7223 */ /* 0x040fe2000000000b */
[----:B------:R-:W-:Y:S02]  /*5f10*/  HADD2.F32 R2, -RZ, R60.H1_H1 ;  /* 0x3000003cff027230 */ /* 0x000fe40000004100 */
[----:B------:R-:W-:Y:S01]  /*5f20*/  FFMA R8, R49, R0, R8 ;  /* 0x0000000031087223 */ /* 0x000fe20000000008 */
[----:B------:R-:W-:Y:S02]  /*5f30*/  HADD2.F32 R0, -RZ, R61.H1_H1 ;  /* 0x3000003dff007230 */ /* 0x000fe40000004100 */
[C---:B------:R-:W-:Y:S01]  /*5f40*/  FMUL R19, R47.reuse, R19 ;  /* 0x000000132f137220 */ /* 0x040fe20000400000 */
[----:B------:R-:W-:Y:S01]  /*5f50*/  FMUL R23, R47, R23 ;  /* 0x000000172f177220 */ /* 0x000fe20000400000 */
[C---:B------:R-:W-:Y:S01]  /*5f60*/  FFMA R9, R49.reuse, R2, R9 ;  /* 0x0000000231097223 */ /* 0x040fe20000000009 */
[--C-:B------:R-:W-:Y:S02]  /*5f70*/  HADD2.F32 R2, -RZ, R62.reuse.H0_H0 ;  /* 0x2000003eff027230 */ /* 0x100fe40000004100 */
[C---:B------:R-:W-:Y:S01]  /*5f80*/  FFMA R10, R49.reuse, R3, R10 ;  /* 0x00000003310a7223 */ /* 0x040fe2000000000a */
[--C-:B------:R-:W-:Y:S02]  /*5f90*/  HADD2.F32 R3, -RZ, R63.reuse.H0_H0 ;  /* 0x2000003fff037230 */ /* 0x100fe40000004100 */
[C---:B------:R-:W-:Y:S01]  /*5fa0*/  FFMA R15, R49.reuse, R0, R15 ;  /* 0x00000000310f7223 */ /* 0x040fe2000000000f */
[----:B------:R-:W-:Y:S02]  /*5fb0*/  HADD2.F32 R0, -RZ, R62.H1_H1 ;  /* 0x3000003eff007230 */ /* 0x000fe40000004100 */
[----:B------:R-:W-:Y:S01]  /*5fc0*/  FFMA R12, R49, R2, R12 ;  /* 0x00000002310c7223 */ /* 0x000fe2000000000c */
[--C-:B----4-:R-:W-:Y:S02]  /*5fd0*/  HADD2.F32 R2, -RZ, R68.reuse.H0_H0 ;  /* 0x20000044ff027230 */ /* 0x110fe40000004100 */
[C---:B------:R-:W-:Y:S01]  /*5fe0*/  FMUL R27, R47.reuse, R27 ;  /* 0x0000001b2f1b7220 */ /* 0x040fe20000400000 */
[----:B------:R-:W-:Y:S01]  /*5ff0*/  FMUL R31, R47, R31 ;  /* 0x0000001f2f1f7220 */ /* 0x000fe20000400000 */
[C---:B------:R-:W-:Y:S01]  /*6000*/  FFMA R13, R49.reuse, R0, R13 ;  /* 0x00000000310d7223 */ /* 0x040fe2000000000d */
[----:B------:R-:W-:Y:S02]  /*6010*/  HADD2.F32 R0, -RZ, R63.H1_H1 ;  /* 0x3000003fff007230 */ /* 0x000fe40000004100 */
[----:B------:R-:W-:Y:S01]  /*6020*/  FFMA R14, R49, R3, R14 ;  /* 0x00000003310e7223 */ /* 0x000fe2000000000e */
[----:B------:R-:W-:Y:S01]  /*6030*/  HADD2.F32 R3, -RZ, R68.H1_H1 ;  /* 0x30000044ff037230 */ /* 0x000fe20000004100 */
[----:B------:R-:W-:Y:S01]  /*6040*/  F2FP.F16.F32.PACK_AB R54, R5, R4 ;  /* 0x000000040536723e */ /* 0x000fe200000000ff */
[----:B------:R-:W-:Y:S02]  /*6050*/  HADD2.F32 R4, -RZ, R79.H0_H0 ;  /* 0x2000004fff047230 */ /* 0x000fe40000004100 */
[C---:B------:R-:W-:Y:S01]  /*6060*/  FFMA R19, R49.reuse, R0, R19 ;  /* 0x0000000031137223 */ /* 0x040fe20000000013 */
[--C-:B------:R-:W-:Y:S02]  /*6070*/  HADD2.F32 R0, -RZ, R69.reuse.H0_H0 ;  /* 0x20000045ff007230 */ /* 0x100fe40000004100 */
[C---:B------:R-:W-:Y:S01]  /*6080*/  FFMA R16, R49.reuse, R2, R16 ;  /* 0x0000000231107223 */ /* 0x040fe20000000010 */
[----:B------:R-:W-:Y:S01]  /*6090*/  FFMA R17, R49, R3, R17 ;  /* 0x0000000331117223 */ /* 0x000fe20000000011 */
[----:B------:R-:W-:Y:S01]  /*60a0*/  HADD2.F32 R2, -RZ, R69.H1_H1 ;  /* 0x30000045ff027230 */ /* 0x000fe20000004100 */
[----:B------:R-:W-:Y:S01]  /*60b0*/  F2FP.F16.F32.PACK_AB R55, R11, R6 ;  /* 0x000000060b37723e */ /* 0x000fe200000000ff */
[----:B------:R-:W-:Y:S01]  /*60c0*/  FFMA R18, R49, R0, R18 ;  /* 0x0000000031127223 */ /* 0x000fe20000000012 */
[--C-:B------:R-:W-:Y:S01]  /*60d0*/  HADD2.F32 R0, -RZ, R70.reuse.H0_H0 ;  /* 0x20000046ff007230 */ /* 0x100fe20000004100 */
[----:B------:R-:W-:Y:S01]  /*60e0*/  F2FP.F16.F32.PACK_AB R8, R9, R8 ;  /* 0x000000080908723e */ /* 0x000fe200000000ff */
[C---:B------:R-:W-:Y:S01]  /*60f0*/  FFMA R23, R49.reuse, R2, R23 ;  /* 0x0000000231177223 */ /* 0x040fe20000000017 */
[----:B------:R1:W-:Y:S01]  /*6100*/  STSM.16.M88.4 [R107+0x400], R52 ;  /* 0x000400346b007844 */ /* 0x0003e20000000200 */
[----:B------:R-:W-:Y:S02]  /*6110*/  HADD2.F32 R2, -RZ, R70.H1_H1 ;  /* 0x30000046ff027230 */ /* 0x000fe40000004100 */
[----:B------:R-:W-:Y:S01]  /*6120*/  FFMA R20, R49, R0, R20 ;  /* 0x0000000031147223 */ /* 0x000fe20000000014 */
[--C-:B------:R-:W-:Y:S01]  /*6130*/  HADD2.F32 R3, -RZ, R71.reuse.H0_H0 ;  /* 0x20000047ff037230 */ /* 0x100fe20000004100 */
[----:B------:R-:W-:Y:S01]  /*6140*/  F2FP.F16.F32.PACK_AB R9, R15, R10 ;  /* 0x0000000a0f09723e */ /* 0x000fe200000000ff */
[----:B------:R-:W-:Y:S02]  /*6150*/  HADD2.F32 R0, -RZ, R71.H1_H1 ;  /* 0x30000047ff007230 */ /* 0x000fe40000004100 */
[C---:B------:R-:W-:Y:S01]  /*6160*/  FFMA R21, R49.reuse, R2, R21 ;  /* 0x0000000231157223 */ /* 0x040fe20000000015 */
[--C-:B------:R-:W-:Y:S02]  /*6170*/  HADD2.F32 R2, -RZ, R76.reuse.H0_H0 ;  /* 0x2000004cff027230 */ /* 0x100fe40000004100 */
[C---:B------:R-:W-:Y:S01]  /*6180*/  FFMA R22, R49.reuse, R3, R22 ;  /* 0x0000000331167223 */ /* 0x040fe20000000016 */
[--C-:B------:R-:W-:Y:S02]  /*6190*/  HADD2.F32 R3, -RZ, R77.reuse.H0_H0 ;  /* 0x2000004dff037230 */ /* 0x100fe40000004100 */
[C---:B------:R-:W-:Y:S01]  /*61a0*/  FFMA R27, R49.reuse, R0, R27 ;  /* 0x00000000311b7223 */ /* 0x040fe2000000001b */
[----:B------:R-:W-:Y:S02]  /*61b0*/  HADD2.F32 R0, -RZ, R76.H1_H1 ;  /* 0x3000004cff007230 */ /* 0x000fe40000004100 */
[----:B------:R-:W-:Y:S01]  /*61c0*/  FFMA R24, R49, R2, R24 ;  /* 0x0000000231187223 */ /* 0x000fe20000000018 */
[--C-:B------:R-:W-:Y:S02]  /*61d0*/  HADD2.F32 R2, -RZ, R78.reuse.H0_H0 ;  /* 0x2000004eff027230 */ /* 0x100fe40000004100 */
[----:B------:R-:W-:Y:S01]  /*61e0*/  FMUL R35, R47, R35 ;  /* 0x000000232f237220 */ /* 0x000fe20000400000 */
[----:B------:R-:W-:Y:S01]  /*61f0*/  F2FP.F16.F32.PACK_AB R10, R13, R12 ;  /* 0x0000000c0d0a723e */ /* 0x000fe200000000ff */
[C---:B------:R-:W-:Y:S01]  /*6200*/  FFMA R25, R49.reuse, R0, R25 ;  /* 0x0000000031197223 */ /* 0x040fe20000000019 */
[----:B------:R-:W-:Y:S02]  /*6210*/  HADD2.F32 R0, -RZ, R77.H1_H1 ;  /* 0x3000004dff007230 */ /* 0x000fe40000004100 */
[----:B------:R-:W-:Y:S01]  /*6220*/  FFMA R26, R49, R3, R26 ;  /* 0x00000003311a7223 */ /* 0x000fe2000000001a */
[----:B------:R-:W-:Y:S01]  /*6230*/  HADD2.F32 R3, -RZ, R78.H1_H1 ;  /* 0x3000004eff037230 */ /* 0x000fe20000004100 */
[----:B------:R-:W-:Y:S01]  /*6240*/  F2FP.F16.F32.PACK_AB R11, R19, R14 ;  /* 0x0000000e130b723e */ /* 0x000fe200000000ff */
[C---:B------:R-:W-:Y:S01]  /*6250*/  FFMA R31, R49.reuse, R0, R31 ;  /* 0x00000000311f7223 */ /* 0x040fe2000000001f */
[----:B------:R-:W-:Y:S02]  /*6260*/  HADD2.F32 R0, -RZ, R79.H1_H1 ;  /* 0x3000004fff007230 */ /* 0x000fe40000004100 */
[C---:B------:R-:W-:Y:S01]  /*6270*/  FFMA R28, R49.reuse, R2, R28 ;  /* 0x00000002311c7223 */ /* 0x040fe2000000001c */
[----:B------:R1:W-:Y:S01]  /*6280*/  STSM.16.M88.4 [R106+0x400], R8 ;  /* 0x000400086a007844 */ /* 0x0003e20000000200 */
[----:B------:R-:W-:Y:S01]  /*6290*/  FFMA R29, R49, R3, R29 ;  /* 0x00000003311d7223 */ /* 0x000fe2000000001d */
[----:B------:R-:W-:Y:S01]  /*62a0*/  F2FP.F16.F32.PACK_AB R16, R17, R16 ;  /* 0x000000101110723e */ /* 0x000fe200000000ff */
[----:B------:R-:W-:Y:S01]  /*62b0*/  FFMA R30, R49, R4, R30 ;  /* 0x00000004311e7223 */ /* 0x000fe2000000001e */
[----:B------:R-:W-:Y:S01]  /*62c0*/  F2FP.F16.F32.PACK_AB R17, R23, R18 ;  /* 0x000000121711723e */ /* 0x000fe200000000ff */
[----:B------:R-:W-:Y:S01]  /*62d0*/  FFMA R35, R49, R0, R35 ;  /* 0x0000000031237223 */ /* 0x000fe20000000023 */
[----:B------:R-:W-:Y:S02]  /*62e0*/  F2FP.F16.F32.PACK_AB R18, R21, R20 ;  /* 0x000000141512723e */ /* 0x000fe400000000ff */
[----:B------:R-:W-:Y:S02]  /*62f0*/  F2FP.F16.F32.PACK_AB R19, R27, R22 ;  /* 0x000000161b13723e */ /* 0x000fe400000000ff */
[----:B------:R-:W-:Y:S02]  /*6300*/  F2FP.F16.F32.PACK_AB R24, R25, R24 ;  /* 0x000000181918723e */ /* 0x000fe400000000ff */
[----:B------:R-:W-:Y:S01]  /*6310*/  F2FP.F16.F32.PACK_AB R25, R31, R26 ;  /* 0x0000001a1f19723e */ /* 0x000fe200000000ff */
[----:B------:R1:W-:Y:S01]  /*6320*/  STSM.16.M88.4 [R108], R16 ;  /* 0x000000106c007844 */ /* 0x0003e20000000200 */
[----:B------:R-:W-:Y:S02]  /*6330*/  F2FP.F16.F32.PACK_AB R26, R29, R28 ;  /* 0x0000001c1d1a723e */ /* 0x000fe400000000ff */
[----:B------:R-:W-:Y:S05]  /*6340*/  F2FP.F16.F32.PACK_AB R27, R35, R30 ;  /* 0x0000001e231b723e */ /* 0x000fea00000000ff */
[----:B------:R1:W-:Y:S01]  /*6350*/  STSM.16.M88.4 [R109], R24 ;  /* 0x000000186d007844 */ /* 0x0003e20000000200 */
[----:B------:R-:W-:Y:S01]  /*6360*/  @!PT LDS RZ, [RZ] ;  /* 0x00000000fffff984 */ /* 0x000fe20000000800 */
[----:B------:R-:W-:Y:S01]  /*6370*/  @!PT LDS RZ, [RZ] ;  /* 0x00000000fffff984 */ /* 0x000fe20000000800 */
[----:B------:R-:W-:Y:S01]  /*6380*/  @!PT LDS RZ, [RZ] ;  /* 0x00000000fffff984 */ /* 0x000fe20000000800 */
[----:B------:R-:W-:Y:S01]  /*6390*/  @!PT LDS RZ, [RZ] ;  /* 0x00000000fffff984 */ /* 0x000fe20000000800 */
[----:B------:R2:W-:Y:S07]  /*63a0*/  MEMBAR.ALL.CTA ;  /* 0x0000000000007992 */ /* 0x0005ee0000008000 */
[----:B--2---:R-:W2:Y:S02]  /*63b0*/  FENCE.VIEW.ASYNC.S ;  /* 0x00000000000073c6 */ /* 0x004ea40000000000 */
[----:B--2---:R-:W-:Y:S06]  /*63c0*/  BAR.SYNC.DEFER_BLOCKING 0x1, 0x80 ;  /* 0x0042000000007b1d */ /* 0x004fec0000010000 */
[----:B------:R-:W-:Y:S05]  /*63d0*/  @P0 BRA `(.L_x_99) ;  /* 0x0000000000280947 */ /* 0x000fea0003800000 */
[----:B------:R-:W-:Y:S02]  /*63e0*/  UIADD3 UR4, UPT, UPT, UR48, 0x400, URZ ;  /* 0x0000040030047890 */ /* 0x000fe4000fffe0ff */
[----:B------:R-:W-:Y:S01]  /*63f0*/  UIADD3 UR6, UP0, UPT, UR52, 0x680, URZ ;  /* 0x0000068034067890 */ /* 0x000fe2000ff1e0ff */
[----:B------:R-:W-:Y:S03]  /*6400*/  UMOV UR43, UR36 ;  /* 0x00000024002b7c82 */ /* 0x000fe60008000000 */
[----:B------:R-:W-:Y:S01]  /*6410*/  MOV R94, UR4 ;  /* 0x00000004005e7c02 */ /* 0x000fe20008000f00 */
[----:B------:R-:W-:Y:S03]  /*6420*/  UIADD3.X UR7, UPT, UPT, URZ, UR53, URZ, UP0, !UPT ;  /* 0x00000035ff077290 */ /* 0x000fe600087fe4ff */
[----:B------:R-:W-:Y:S11]  /*6430*/  R2UR UR40, R94 ;  /* 0x000000005e2872ca */ /* 0x000ff600000e0000 */
[----:B------:R-:W-:Y:S02]  /*6440*/  @!UPT UIADD3 URZ, UPT, UPT, URZ, URZ, URZ ;  /* 0x000000fffffff290 */ /* 0x000fe4000fffe0ff */
[----:B------:R2:W-:Y:S01]  /*6450*/  UTMASTG.3D [UR40], [UR6] ;  /* 0x00000028060073b5 */ /* 0x0005e20008010000 */
[----:B------:R0:W-:Y:S01]  /*6460*/  UTMACMDFLUSH ;  /* 0x00000000000079b7 */ /* 0x0001e20000000000 */
[----:B--2---:R-:W-:Y:S04]  /*6470*/  DEPBAR.LE SB0, 0x1 ;  /* 0x000080400000791a */ /* 0x004fe80000000000 */
.L_x_99:
[----:B------:R-:W-:Y:S05]  /*6480*/  BSYNC.RECONVERGENT B0 ;  /* 0x0000000000007941 */ /* 0x000fea0003800200 */
.L_x_98:
[----:B------:R-:W-:Y:S01]  /*6490*/  BAR.SYNC.DEFER_BLOCKING 0x1, 0x80 ;  /* 0x0042000000007b1d */ /* 0x000fe20000010000 */
[----:B------:R-:W-:Y:S01]  /*64a0*/  ISETP.NE.AND P1, PT, R105, RZ, PT ;  /* 0x000000ff6900720c */ /* 0x000fe20003f25270 */
[----:B------:R-:W-:Y:S01]  /*64b0*/  UISETP.NE.AND UP0, UPT, UR49, URZ, UPT ;  /* 0x000000ff3100728c */ /* 0x000fe2000bf05270 */
[----:B------:R-:W-:Y:S11]  /*64c0*/  LEA R2, R65, UR48, 0x3 ;  /* 0x0000003041027c11 */ /* 0x000ff6000f8e18ff */
[----:B------:R-:W-:Y:S01]  /*64d0*/  @P1 SHF.L.U32 R3, R98, 0x1f, RZ ;  /* 0x0000001f62031819 */ /* 0x000fe200000006ff */
[----:B------:R-:W-:Y:S06]  /*64e0*/  BRA.U !UP0, `(.L_x_100) ;  /* 0x0000000108247547 */ /* 0x000fec000b800000 */
[----:B------:R-:W-:Y:S01]  /*64f0*/  IMAD.U32 R4, RZ, RZ, UR51 ;  /* 0x00000033ff047e24 */ /* 0x000fe2000f8e00ff */
[----:B------:R-:W-:Y:S01]  /*6500*/  MOV R0, UR37 ;  /* 0x0000002500007c02 */ /* 0x000fe20008000f00 */
[----:B------:R-:W-:Y:S03]  /*6510*/  UIADD3 UR51, UPT, UPT, UR51, 0x1, URZ ;  /* 0x0000000133337890 */ /* 0x000fe6000fffe0ff */
[----:B------:R-:W-:Y:S01]  /*6520*/  @P1 LEA R4, R4, UR48, 0x3 ;  /* 0x0000003004041c11 */ /* 0x000fe2000f8e18ff */
[----:B------:R-:W-:Y:S04]  /*6530*/  UISETP.NE.AND UP0, UPT, UR51, 0x4, UPT ;  /* 0x000000043300788c */ /* 0x000fe8000bf05270 */
[----:B------:R-:W-:Y:S01]  /*6540*/  @P1 VIADD R4, R4, 0x60 ;  /* 0x0000006004041836 */ /* 0x000fe20000000000 */
[----:B------:R-:W-:Y:S04]  /*6550*/  USEL UR51, UR51, URZ, UP0 ;  /* 0x000000ff33337287 */ /* 0x000fe80008000000 */
[----:B------:R-:W-:Y:S04]  /*6560*/  @P1 PRMT R0, R0, 0x654, R4 ;  /* 0x0000065400001816 */ /* 0x000fe80000000004 */
[----:B------:R2:W-:Y:S04]  /*6570*/  @P1 SYNCS.ARRIVE.TRANS64.RED.A1T0 RZ, [R0+URZ], RZ ;  /* 0x000000ff00ff19a7 */ /* 0x0005e800081004ff */
.L_x_100:
[----:B------:R-:W3:Y:S01]  /*6580*/  @P1 SYNCS.PHASECHK.TRANS64.TRYWAIT P0, [R2+URZ+0x40], R3 ;  /* 0x00004003020015a7 */ /* 0x000ee200080011ff */
[----:B------:R-:W-:Y:S01]  /*6590*/  BSSY B1, `(.L_x_101) ;  /* 0x0000017000017945 */ /* 0x000fe20003800000 */
[----:B---3--:R-:W-:Y:S03]  /*65a0*/  @P1 SEL R67, RZ, 0x1, !P0 ;  /* 0x00000001ff431807 */ /* 0x008fe60004000000 */
[----:B------:R-:W-:Y:S05]  /*65b0*/  @!P1 BRA `(.L_x_102) ;  /* 0x0000000000509947 */ /* 0x000fea0003800000 */
[----:B------:R-:W-:Y:S01]  /*65c0*/  ISETP.NE.AND P1, PT, R72, RZ, PT ;  /* 0x000000ff4800720c */ /* 0x000fe20003f25270 */
[----:B------:R-:W-:Y:S01]  /*65d0*/  BSSY B0, `(.L_x_103) ;  /* 0x000000a000007945 */ /* 0x000fe20003800000 */
[----:B------:R-:W-:Y:S11]  /*65e0*/  ISETP.NE.AND P0, PT, R67, RZ, PT ;  /* 0x000000ff4300720c */ /* 0x000ff60003f05270 */
[----:B------:R-:W-:Y:S04]  /*65f0*/  @P1 IMAD R5, R65, 0x2000, R66 ;  /* 0x0000200041051824 */ /* 0x000fe800078e0242 */
[----:B------:R-:W-:Y:S05]  /*6600*/  @P1 VIADD R4, R5, UR48 ;  /* 0x0000003005041c36 */ /* 0x000fea0008000000 */
[----:B------:R-:W-:Y:S01]  /*6610*/  @P1 IADD3 R3, PT, PT, R73, R4, RZ ;  /* 0x0000000449031210 */ /* 0x000fe20007ffe0ff */
[----:B------:R-:W-:Y:S01]  /*6620*/  @P1 IMAD.IADD R4, R99, 0x1, R4 ;  /* 0x0000000163041824 */ /* 0x000fe200078e0204 */
[----:B------:R-:W-:Y:S06]  /*6630*/  @P0 BRA `(.L_x_104) ;  /* 0x00000000000c0947 */ /* 0x000fec0003800000 */
[----:B--2---:R-:W-:Y:S04]  /*6640*/  SHF.L.U32 R0, R98, 0x1f, RZ ;  /* 0x0000001f62007819 */ /* 0x004fe800000006ff */
[----:B------:R-:W2:Y:S02]  /*6650*/  SYNCS.PHASECHK.TRANS64.TRYWAIT P0, [R2+URZ+0x40], R0 ;  /* 0x00004000020075a7 */ /* 0x000ea400080011ff */
[----:B--2---:R-:W-:Y:S05]  /*6660*/  @!P0 BRA `(.L_x_105) ;  /* 0x0000003000748947 */ /* 0x004fea0003800000 */
.L_x_104:
[----:B------:R-:W-:Y:S05]  /*6670*/  BSYNC B0 ;  /* 0x0000000000007941 */ /* 0x000fea0003800000 */
.L_x_103:
[----:B------:R-:W-:Y:S02]  /*6680*/  ISETP.NE.AND P0, PT, R72, RZ, PT ;  /* 0x000000ff4800720c */ /* 0x000fe40003f05270 */
[----:B------:R-:W-:Y:S11]  /*6690*/  IADD3 R65, PT, PT, R65, 0x1, RZ ;  /* 0x0000000141417810 */ /* 0x000ff60007ffe0ff */
[----:B--2---:R-:W-:Y:S01]  /*66a0*/  @P0 IMAD.IADD R0, R99, 0x1, R3 ;  /* 0x0000000163000824 */ /* 0x004fe200078e0203 */
[----:B------:R-:W-:Y:S05]  /*66b0*/  @P0 WARPSYNC.ALL ;  /* 0x0000000000000948 */ /* 0x000fea0003800000 */
[----:B------:R3:W4:Y:S04]  /*66c0*/  @P0 LDSM.16.M88.4 R56, [R5+UR48+0x400] ;  /* 0x000400300538083b */ /* 0x0007280008000200 */
[----:B------:R3:W2:Y:S04]  /*66d0*/  @P0 LDSM.16.M88.4 R60, [R4+0x400] ;  /* 0x00040000043c083b */ /* 0x0006a80000000200 */
[----:B------:R3:W1:Y:S04]  /*66e0*/  @P0 LDSM.16.M88.4 R68, [R3+0x400] ;  /* 0x000400000344083b */ /* 0x0006680000000200 */
[----:B------:R3:W1:Y:S02]  /*66f0*/  @P0 LDSM.16.M88.4 R76, [R0+0x400] ;  /* 0x00040000004c083b */ /* 0x0006640000000200 */
.L_x_102:
[----:B------:R-:W-:Y:S05]  /*6700*/  BSYNC B1 ;  /* 0x0000000000017941 */ /* 0x000fea0003800000 */
.L_x_101:
[----:B--23--:R-:W-:Y:S05]  /*6710*/  VIADD R0, R48, 0x40 ;  /* 0x0000004030007836 */ /* 0x00cfea0000000000 */
[----:B------:R-:W-:Y:S04]  /*6720*/  SHF.R.U32.HI R0, RZ, 0x15, R0 ;  /* 0x00000015ff007819 */ /* 0x000fe80000011600 */
[----:B------:R-:W-:Y:S11]  /*6730*/  LOP3.LUT P0, RZ, R0, 0x3, R93, 0x48, !PT ;  /* 0x0000000300ff7812 */ /* 0x000ff6000780485d */
[----:B------:R-:W-:Y:S02]  /*6740*/  @!UPT UIADD3 URZ, UPT, UPT, URZ, URZ, URZ ;  /* 0x000000fffffff290 */ /* 0x000fe4000fffe0ff */
[----:B------:R-:W-:Y:S05]  /*6750*/  @!P0 BRA `(.L_x_106) ;  /* 0x0000000000408947 */ /* 0x000fea0003800000 */
[----:B------:R-:W2:Y:S01]  /*6760*/  LDCU.64 UR8, c[0x4][0x70] ;  /* 0x01000e00ff0877ac */ /* 0x000ea20008000a00 */
[----:B------:R-:W-:Y:S01]  /*6770*/  MOV R3, 0x0 ;  /* 0x0000000000037802 */ /* 0x000fe20000000f00 */
[----:B------:R-:W-:Y:S02]  /*6780*/  HFMA2 R12, -RZ, RZ, 0, 5.9604644775390625e-08 ;  /* 0x00000001ff0c7431 */ /* 0x000fe400000001ff */
[----:B-1----:R-:W-:Y:S02]  /*6790*/  IMAD.MOV.U32 R8, RZ, RZ, 0x192 ;  /* 0x00000192ff087424 */ /* 0x002fe400078e00ff */
[----:B------:R-:W-:Y:S01]  /*67a0*/  IMAD.MOV.U32 R13, RZ, RZ, RZ ;  /* 0x000000ffff0d7224 */ /* 0x000fe200078e00ff */
[----:B------:R-:W1:Y:S01]  /*67b0*/  LDCU.64 UR6, c[0x4][0x78] ;  /* 0x01000f00ff0677ac */ /* 0x000e620008000a00 */
[----:B------:R-:W3:Y:S01]  /*67c0*/  LDC.64 R2, c[0x4][R3] ;  /* 0x0100000003027b82 */ /* 0x000ee20000000a00 */
[----:B------:R-:W5:Y:S01]  /*67d0*/  LDCU.64 UR4, c[0x4][0x10] ;  /* 0x01000200ff0477ac */ /* 0x000f620008000a00 */
[----:B--2---:R-:W-:Y:S01]  /*67e0*/  MOV R5, UR9 ;  /* 0x0000000900057c02 */ /* 0x004fe20008000f00 */
[----:B------:R-:W-:Y:S01]  /*67f0*/  IMAD.U32 R4, RZ, RZ, UR8 ;  /* 0x00000008ff047e24 */ /* 0x000fe2000f8e00ff */
[----:B-1----:R-:W-:Y:S01]  /*6800*/  MOV R7, UR7 ;  /* 0x0000000700077c02 */ /* 0x002fe20008000f00 */
[----:B------:R-:W-:Y:S01]  /*6810*/  IMAD.U32 R6, RZ, RZ, UR6 ;  /* 0x00000006ff067e24 */ /* 0x000fe2000f8e00ff */
[----:B-----5:R-:W-:Y:S01]  /*6820*/  MOV R11, UR5 ;  /* 0x00000005000b7c02 */ /* 0x020fe20008000f00 */
[----:B------:R-:W-:Y:S02]  /*6830*/  IMAD.U32 R10, RZ, RZ, UR4 ;  /* 0x00000004ff0a7e24 */ /* 0x000fe4000f8e00ff */
[----:B------:R-:W-:Y:S07]  /*6840*/  LEPC R20, `(.L_x_106) ;  /* 0x000000001014794e */ /* 0x000fee0000000000 */
[----:B---34-:R-:W-:Y:S05]  /*6850*/  CALL.ABS.NOINC R2 ;  /* 0x0000000002007343 */ /* 0x018fea0003c00000 */
.L_x_106:
[----:B------:R-:W-:Y:S05]  /*6860*/  WARPSYNC.ALL ;  /* 0x0000000000007948 */ /* 0x000fea0003800000 */
[----:B------:R-:W-:Y:S01]  /*6870*/  R2UR UR4, R48 ;  /* 0x00000000300472ca */ /* 0x000fe200000e0000 */
[--C-:B----4-:R-:W-:Y:S01]  /*6880*/  HADD2.F32 R3, -RZ, R56.reuse.H0_H0 ;  /* 0x20000038ff037230 */ /* 0x110fe20000004100 */
[----:B------:R-:W-:Y:S01]  /*6890*/  ISETP.NE.AND P6, PT, R105, RZ, PT ;  /* 0x000000ff6900720c */ /* 0x000fe20003fc5270 */
[--C-:B------:R-:W-:Y:S01]  /*68a0*/  HADD2.F32 R51, -RZ, R57.reuse.H1_H1 ;  /* 0x30000039ff337230 */ /* 0x100fe20000004100 */
[----:B------:R-:W-:Y:S01]  /*68b0*/  MOV R50, UR51 ;  /* 0x0000003300327c02 */ /* 0x000fe20008000f00 */
[----:B------:R-:W-:Y:S01]  /*68c0*/  BSSY.RECONVERGENT B0, `(.L_x_107) ;  /* 0x000008c000007945 */ /* 0x000fe20003800200 */
[----:B------:R-:W-:Y:S02]  /*68d0*/  MOV R74, UR37 ;  /* 0x00000025004a7c02 */ /* 0x000fe40008000f00 */
[----:B------:R-:W-:Y:S05]  /*68e0*/  ISETP.NE.AND P0, PT, R101, RZ, PT ;  /* 0x000000ff6500720c */ /* 0x000fea0003f05270 */
[----:B-1----:R-:W1:Y:S02]  /*68f0*/  LDTM.16dp256bit.x8 R4, tmem[UR4+0x40] ;  /* 0x00004004000479ee */ /* 0x002e6400081a0000 */
[----:B------:R-:W-:Y:S04]  /*6900*/  @P6 LEA R50, R50, UR48, 0x3 ;  /* 0x0000003032326c11 */ /* 0x000fe8000f8e18ff */
[----:B------:R-:W-:Y:S04]  /*6910*/  @P6 IADD3 R50, PT, PT, R50, 0x60, RZ ;  /* 0x0000006032326810 */ /* 0x000fe80007ffe0ff */
[----:B------:R-:W-:Y:S01]  /*6920*/  @P6 PRMT R74, R74, 0x654, R50 ;  /* 0x000006544a4a6816 */ /* 0x000fe20000000032 */
[----:B------:R-:W-:Y:S02]  /*6930*/  HADD2.F32 R50, -RZ, R57.H0_H0 ;  /* 0x20000039ff327230 */ /* 0x000fe40000004100 */
[C---:B-1----:R-:W-:Y:S01]  /*6940*/  FMUL R0, R47.reuse, R4 ;  /* 0x000000042f007220 */ /* 0x042fe20000400000 */
[----:B------:R-:W-:Y:S02]  /*6950*/  HADD2.F32 R4, -RZ, R56.H1_H1 ;  /* 0x30000038ff047230 */ /* 0x000fe40000004100 */
[C---:B------:R-:W-:Y:S01]  /*6960*/  FMUL R2, R47.reuse, R5 ;  /* 0x000000052f027220 */ /* 0x040fe20000400000 */
[----:B------:R-:W-:Y:S01]  /*6970*/  FMUL R7, R47, R7 ;  /* 0x000000072f077220 */ /* 0x000fe20000400000 */
[----:B------:R-:W-:Y:S01]  /*6980*/  FFMA R0, R49, R3, R0 ;  /* 0x0000000331007223 */ /* 0x000fe20000000000 */
[----:B------:R-:W-:Y:S01]  /*6990*/  FMUL R3, R47, R6 ;  /* 0x000000062f037220 */ /* 0x000fe20000400000 */
[----:B------:R-:W-:Y:S01]  /*69a0*/  FFMA R2, R49, R4, R2 ;  /* 0x0000000431027223 */ /* 0x000fe20000000002 */
[C---:B------:R-:W-:Y:S01]  /*69b0*/  FMUL R4, R47.reuse, R8 ;  /* 0x000000082f047220 */ /* 0x040fe20000400000 */
[----:B------:R-:W-:Y:S01]  /*69c0*/  FMUL R8, R47, R12 ;  /* 0x0000000c2f087220 */ /* 0x000fe20000400000 */
[----:B------:R-:W-:Y:S01]  /*69d0*/  FFMA R3, R49, R50, R3 ;  /* 0x0000003231037223 */ /* 0x000fe20000000003 */
[C---:B------:R-:W-:Y:S01]  /*69e0*/  FMUL R12, R47.reuse, R16 ;  /* 0x000000102f0c7220 */ /* 0x040fe20000400000 */
[C---:B------:R-:W-:Y:S01]  /*69f0*/  FMUL R16, R47.reuse, R20 ;  /* 0x000000142f107220 */ /* 0x040fe20000400000 */
[C---:B------:R-:W-:Y:S01]  /*6a00*/  FMUL R20, R47.reuse, R24 ;  /* 0x000000182f147220 */ /* 0x040fe20000400000 */
[C---:B------:R-:W-:Y:S01]  /*6a10*/  FMUL R24, R47.reuse, R28 ;  /* 0x0000001c2f187220 */ /* 0x040fe20000400000 */
[C---:B------:R-:W-:Y:S01]  /*6a20*/  FMUL R28, R47.reuse, R32 ;  /* 0x000000202f1c7220 */ /* 0x040fe20000400000 */
[--C-:B------:R-:W-:Y:S01]  /*6a30*/  HADD2.F32 R32, -RZ, R58.reuse.H0_H0 ;  /* 0x2000003aff207230 */ /* 0x100fe20000004100 */
[----:B------:R-:W-:Y:S01]  /*6a40*/  F2FP.F16.F32.PACK_AB R52, R2, R0 ;  /* 0x000000000234723e */ /* 0x000fe200000000ff */
[----:B------:R-:W-:Y:S02]  /*6a50*/  HADD2.F32 R0, -RZ, R58.H1_H1 ;  /* 0x3000003aff007230 */ /* 0x000fe40000004100 */
[----:B------:R-:W-:Y:S01]  /*6a60*/  FMUL R5, R47, R9 ;  /* 0x000000092f057220 */ /* 0x000fe20000400000 */
[--C-:B------:R-:W-:Y:S02]  /*6a70*/  HADD2.F32 R2, -RZ, R59.reuse.H0_H0 ;  /* 0x2000003bff027230 */ /* 0x100fe40000004100 */
[C---:B------:R-:W-:Y:S01]  /*6a80*/  FFMA R7, R49.reuse, R51, R7 ;  /* 0x0000003331077223 */ /* 0x040fe20000000007 */
[C---:B------:R-:W-:Y:S01]  /*6a90*/  FFMA R4, R49.reuse, R32, R4 ;  /* 0x0000002031047223 */ /* 0x040fe20000000004 */
[----:B------:R-:W-:Y:S02]  /*6aa0*/  HADD2.F32 R32, -RZ, R59.H1_H1 ;  /* 0x3000003bff207230 */ /* 0x000fe40000004100 */
[----:B------:R-:W-:Y:S01]  /*6ab0*/  FFMA R5, R49, R0, R5 ;  /* 0x0000000031057223 */ /* 0x000fe20000000005 */
[--C-:B------:R-:W-:Y:S01]  /*6ac0*/  HADD2.F32 R0, -RZ, R60.reuse.H0_H0 ;  /* 0x2000003cff007230 */ /* 0x100fe20000004100 */
[----:B------:R-:W-:Y:S01]  /*6ad0*/  F2FP.F16.F32.PACK_AB R53, R7, R3 ;  /* 0x000000030735723e */ /* 0x000fe200000000ff */
[----:B------:R-:W-:Y:S01]  /*6ae0*/  FMUL R6, R47, R10 ;  /* 0x0000000a2f067220 */ /* 0x000fe20000400000 */
[----:B------:R-:W-:Y:S01]  /*6af0*/  HADD2.F32 R3, -RZ, R61.H0_H0 ;  /* 0x2000003dff037230 */ /* 0x000fe20000004100 */
[----:B------:R-:W-:Y:S01]  /*6b00*/  F2FP.F16.F32.PACK_AB R54, R5, R4 ;  /* 0x000000040536723e */ /* 0x000fe200000000ff */
[----:B------:R-:W-:Y:S01]  /*6b10*/  FMUL R11, R47, R11 ;  /* 0x0000000b2f0b7220 */ /* 0x000fe20000400000 */
[----:B------:R-:W-:Y:S01]  /*6b20*/  FFMA R6, R49, R2, R6 ;  /* 0x0000000231067223 */ /* 0x000fe20000000006 */
[----:B------:R-:W-:Y:S02]  /*6b30*/  HADD2.F32 R2, -RZ, R60.H1_H1 ;  /* 0x3000003cff027230 */ /* 0x000fe40000004100 */
[----:B------:R-:W-:Y:S01]  /*6b40*/  FMUL R9, R47, R13 ;  /* 0x0000000d2f097220 */ /* 0x000fe20000400000 */
[C---:B------:R-:W-:Y:S01]  /*6b50*/  FFMA R11, R49.reuse, R32, R11 ;  /* 0x00000020310b7223 */ /* 0x040fe2000000000b */
[----:B------:R-:W-:Y:S02]  /*6b60*/  HADD2.F32 R4, -RZ, R77.H0_H0 ;  /* 0x2000004dff047230 */ /* 0x000fe40000004100 */
[C---:B------:R-:W-:Y:S01]  /*6b70*/  FFMA R8, R49.reuse, R0, R8 ;  /* 0x0000000031087223 */ /* 0x040fe20000000008 */
[----:B------:R-:W-:Y:S01]  /*6b80*/  FFMA R9, R49, R2, R9 ;  /* 0x0000000231097223 */ /* 0x000fe20000000009 */
[----:B------:R-:W-:Y:S01]  /*6b90*/  HADD2.F32 R0, -RZ, R61.H1_H1 ;  /* 0x3000003dff007230 */ /* 0x000fe20000004100 */
[----:B------:R-:W-:Y:S01]  /*6ba0*/  F2FP.F16.F32.PACK_AB R55, R11, R6 ;  /* 0x000000060b37723e */ /* 0x000fe200000000ff */
[C---:B------:R-:W-:Y:S01]  /*6bb0*/  FMUL R10, R47.reuse, R14 ;  /* 0x0000000e2f0a7220 */ /* 0x040fe20000400000 */
[----:B------:R-:W-:Y:S01]  /*6bc0*/  FMUL R15, R47, R15 ;  /* 0x0000000f2f0f7220 */ /* 0x000fe20000400000 */
[--C-:B------:R-:W-:Y:S01]  /*6bd0*/  HADD2.F32 R2, -RZ, R62.reuse.H0_H0 ;  /* 0x2000003eff027230 */ /* 0x100fe20000004100 */
[----:B------:R-:W-:Y:S01]  /*6be0*/  F2FP.F16.F32.PACK_AB R8, R9, R8 ;  /* 0x000000080908723e */ /* 0x000fe200000000ff */
[----:B------:R1:W-:Y:S01]  /*6bf0*/  STSM.16.M88.4 [R107+0x2400], R52 ;  /* 0x002400346b007844 */ /* 0x0003e20000000200 */
[C---:B------:R-:W-:Y:S01]  /*6c00*/  FFMA R10, R49.reuse, R3, R10 ;  /* 0x00000003310a7223 */ /* 0x040fe2000000000a */
[C---:B------:R-:W-:Y:S01]  /*6c10*/  FFMA R15, R49.reuse, R0, R15 ;  /* 0x00000000310f7223 */ /* 0x040fe2000000000f */
[----:B------:R-:W-:Y:S02]  /*6c20*/  HADD2.F32 R3, -RZ, R62.H1_H1 ;  /* 0x3000003eff037230 */ /* 0x000fe40000004100 */
[----:B------:R-:W-:Y:S01]  /*6c30*/  FFMA R12, R49, R2, R12 ;  /* 0x00000002310c7223 */ /* 0x000fe2000000000c */
[----:B------:R-:W-:Y:S01]  /*6c40*/  FMUL R13, R47, R17 ;  /* 0x000000112f0d7220 */ /* 0x000fe20000400000 */
[--C-:B------:R-:W-:Y:S01]  /*6c50*/  HADD2.F32 R0, -RZ, R63.reuse.H0_H0 ;  /* 0x2000003fff007230 */ /* 0x100fe20000004100 */
[----:B------:R-:W-:Y:S01]  /*6c60*/  F2FP.F16.F32.PACK_AB R9, R15, R10 ;  /* 0x0000000a0f09723e */ /* 0x000fe200000000ff */
[----:B------:R-:W-:Y:S01]  /*6c70*/  FMUL R14, R47, R18 ;  /* 0x000000122f0e7220 */ /* 0x000fe20000400000 */
[----:B------:R-:W-:Y:S01]  /*6c80*/  FFMA R13, R49, R3, R13 ;  /* 0x00000003310d7223 */ /* 0x000fe2000000000d */
[----:B------:R-:W-:Y:S02]  /*6c90*/  HADD2.F32 R2, -RZ, R63.H1_H1 ;  /* 0x3000003fff027230 */ /* 0x000fe40000004100 */
[----:B------:R-:W-:Y:S01]  /*6ca0*/  FMUL R19, R47, R19 ;  /* 0x000000132f137220 */ /* 0x000fe20000400000 */
[----:B------:R-:W-:Y:S01]  /*6cb0*/  FFMA R14, R49, R0, R14 ;  /* 0x00000000310e7223 */ /* 0x000fe2000000000e */
[--C-:B------:R-:W-:Y:S01]  /*6cc0*/  HADD2.F32 R0, -RZ, R68.reuse.H0_H0 ;  /* 0x20000044ff007230 */ /* 0x100fe20000004100 */
[----:B------:R-:W-:Y:S01]  /*6cd0*/  F2FP.F16.F32.PACK_AB R10, R13, R12 ;  /* 0x0000000c0d0a723e */ /* 0x000fe200000000ff */
[----:B------:R-:W-:Y:S01]  /*6ce0*/  FFMA R19, R49, R2, R19 ;  /* 0x0000000231137223 */ /* 0x000fe20000000013 */
[----:B------:R-:W-:Y:S02]  /*6cf0*/  HADD2.F32 R2, -RZ, R68.H1_H1 ;  /* 0x30000044ff027230 */ /* 0x000fe40000004100 */
[----:B------:R-:W-:Y:S01]  /*6d00*/  FMUL R17, R47, R21 ;  /* 0x000000152f117220 */ /* 0x000fe20000400000 */
[----:B------:R-:W-:Y:S01]  /*6d10*/  FFMA R16, R49, R0, R16 ;  /* 0x0000000031107223 */ /* 0x000fe20000000010 */
[--C-:B------:R-:W-:Y:S01]  /*6d20*/  HADD2.F32 R3, -RZ, R69.reuse.H0_H0 ;  /* 0x20000045ff037230 */ /* 0x100fe20000004100 */
[----:B------:R-:W-:Y:S01]  /*6d30*/  F2FP.F16.F32.PACK_AB R11, R19, R14 ;  /* 0x0000000e130b723e */ /* 0x000fe200000000ff */
[----:B------:R-:W-:Y:S01]  /*6d40*/  FFMA R17, R49, R2, R17 ;  /* 0x0000000231117223 */ /* 0x000fe20000000011 */
[C---:B------:R-:W-:Y:S01]  /*6d50*/  FMUL R18, R47.reuse, R22 ;  /* 0x000000162f127220 */ /* 0x040fe20000400000 */
[----:B------:R-:W-:Y:S02]  /*6d60*/  HADD2.F32 R0, -RZ, R69.H1_H1 ;  /* 0x30000045ff007230 */ /* 0x000fe40000004100 */
[----:B------:R-:W-:Y:S01]  /*6d70*/  FMUL R23, R47, R23 ;  /* 0x000000172f177220 */ /* 0x000fe20000400000 */
[----:B------:R1:W-:Y:S01]  /*6d80*/  STSM.16.M88.4 [R106+0x2400], R8 ;  /* 0x002400086a007844 */ /* 0x0003e20000000200 */
[----:B------:R-:W-:Y:S01]  /*6d90*/  F2FP.F16.F32.PACK_AB R16, R17, R16 ;  /* 0x000000101110723e */ /* 0x000fe200000000ff */
[C---:B------:R-:W-:Y:S01]  /*6da0*/  FFMA R18, R49.reuse, R3, R18 ;  /* 0x0000000331127223 */ /* 0x040fe20000000012 */
[----:B------:R-:W-:Y:S01]  /*6db0*/  FFMA R23, R49, R0, R23 ;  /* 0x0000000031177223 */ /* 0x000fe20000000017 */
[--C-:B------:R-:W-:Y:S02]  /*6dc0*/  HADD2.F32 R2, -RZ, R70.reuse.H0_H0 ;  /* 0x20000046ff027230 */ /* 0x100fe40000004100 */
[C---:B------:R-:W-:Y:S01]  /*6dd0*/  FMUL R21, R47.reuse, R25 ;  /* 0x000000192f157220 */ /* 0x040fe20000400000 */
[----:B------:R-:W-:Y:S02]  /*6de0*/  HADD2.F32 R0, -RZ, R70.H1_H1 ;  /* 0x30000046ff007230 */ /* 0x000fe40000004100 */
[----:B------:R-:W-:Y:S01]  /*6df0*/  FMUL R22, R47, R26 ;  /* 0x0000001a2f167220 */ /* 0x000fe20000400000 */
[--C-:B------:R-:W-:Y:S02]  /*6e00*/  HADD2.F32 R3, -RZ, R71.reuse.H0_H0 ;  /* 0x20000047ff037230 */ /* 0x100fe40000004100 */
[----:B------:R-:W-:Y:S01]  /*6e10*/  FFMA R20, R49, R2, R20 ;  /* 0x0000000231147223 */ /* 0x000fe20000000014 */
[----:B------:R-:W-:Y:S01]  /*6e20*/  FMUL R27, R47, R27 ;  /* 0x0000001b2f1b7220 */ /* 0x000fe20000400000 */
[C---:B------:R-:W-:Y:S01]  /*6e30*/  FFMA R21, R49.reuse, R0, R21 ;  /* 0x0000000031157223 */ /* 0x040fe20000000015 */
[----:B------:R-:W-:Y:S02]  /*6e40*/  HADD2.F32 R0, -RZ, R71.H1_H1 ;  /* 0x30000047ff007230 */ /* 0x000fe40000004100 */
[----:B------:R-:W-:Y:S01]  /*6e50*/  FFMA R22, R49, R3, R22 ;  /* 0x0000000331167223 */ /* 0x000fe20000000016 */
[--C-:B------:R-:W-:Y:S02]  /*6e60*/  HADD2.F32 R2, -RZ, R76.reuse.H0_H0 ;  /* 0x2000004cff027230 */ /* 0x100fe40000004100 */
[C---:B------:R-:W-:Y:S01]  /*6e70*/  FMUL R25, R47.reuse, R29 ;  /* 0x0000001d2f197220 */ /* 0x040fe20000400000 */
[----:B------:R-:W-:Y:S02]  /*6e80*/  HADD2.F32 R3, -RZ, R76.H1_H1 ;  /* 0x3000004cff037230 */ /* 0x000fe40000004100 */
[----:B------:R-:W-:Y:S01]  /*6e90*/  FMUL R26, R47, R30 ;  /* 0x0000001e2f1a7220 */ /* 0x000fe20000400000 */
[C---:B------:R-:W-:Y:S01]  /*6ea0*/  FFMA R27, R49.reuse, R0, R27 ;  /* 0x00000000311b7223 */ /* 0x040fe2000000001b */
[C---:B------:R-:W-:Y:S01]  /*6eb0*/  FFMA R24, R49.reuse, R2, R24 ;  /* 0x0000000231187223 */ /* 0x040fe20000000018 */
[----:B------:R-:W-:Y:S02]  /*6ec0*/  HADD2.F32 R0, -RZ, R77.H1_H1 ;  /* 0x3000004dff007230 */ /* 0x000fe40000004100 */
[----:B------:R-:W-:Y:S01]  /*6ed0*/  FFMA R25, R49, R3, R25 ;  /* 0x0000000331197223 */ /* 0x000fe20000000019 */
[----:B------:R-:W-:Y:S01]  /*6ee0*/  FMUL R31, R47, R31 ;  /* 0x0000001f2f1f7220 */ /* 0x000fe20000400000 */
[--C-:B------:R-:W-:Y:S02]  /*6ef0*/  HADD2.F32 R2, -RZ, R78.reuse.H0_H0 ;  /* 0x2000004eff027230 */ /* 0x100fe40000004100 */
[----:B------:R-:W-:Y:S01]  /*6f00*/  FFMA R26, R49, R4, R26 ;  /* 0x00000004311a7223 */ /* 0x000fe2000000001a */
[----:B------:R-:W-:Y:S02]  /*6f10*/  HADD2.F32 R3, -RZ, R78.H1_H1 ;  /* 0x3000004eff037230 */ /* 0x000fe40000004100 */
[C---:B------:R-:W-:Y:S01]  /*6f20*/  FMUL R29, R47.reuse, R33 ;  /* 0x000000212f1d7220 */ /* 0x040fe20000400000 */
[--C-:B------:R-:W-:Y:S02]  /*6f30*/  HADD2.F32 R4, -RZ, R79.reuse.H0_H0 ;  /* 0x2000004fff047230 */ /* 0x100fe40000004100 */
[----:B------:R-:W-:Y:S01]  /*6f40*/  FMUL R30, R47, R34 ;  /* 0x000000222f1e7220 */ /* 0x000fe20000400000 */
[----:B------:R-:W-:Y:S02]  /*6f50*/  HADD2.F32 R5, -RZ, R79.H1_H1 ;  /* 0x3000004fff057230 */ /* 0x000fe40000004100 */
[----:B------:R-:W-:Y:S01]  /*6f60*/  FFMA R31, R49, R0, R31 ;  /* 0x00000000311f7223 */ /* 0x000fe2000000001f */
[----:B------:R-:W-:Y:S01]  /*6f70*/  FMUL R35, R47, R35 ;  /* 0x000000232f237220 */ /* 0x000fe20000400000 */
[C---:B------:R-:W-:Y:S01]  /*6f80*/  FFMA R28, R49.reuse, R2, R28 ;  /* 0x00000002311c7223 */ /* 0x040fe2000000001c */
[C---:B------:R-:W-:Y:S01]  /*6f90*/  FFMA R29, R49.reuse, R3, R29 ;  /* 0x00000003311d7223 */ /* 0x040fe2000000001d */
[----:B------:R-:W-:Y:S01]  /*6fa0*/  FFMA R30, R49, R4, R30 ;  /* 0x00000004311e7223 */ /* 0x000fe2000000001e */
[----:B------:R-:W-:Y:S01]  /*6fb0*/  F2FP.F16.F32.PACK_AB R17, R23, R18 ;  /* 0x000000121711723e */ /* 0x000fe200000000ff */
[----:B------:R-:W-:Y:S01]  /*6fc0*/  FFMA R35, R49, R5, R35 ;  /* 0x0000000531237223 */ /* 0x000fe20000000023 */
[----:B------:R-:W-:Y:S02]  /*6fd0*/  F2FP.F16.F32.PACK_AB R18, R21, R20 ;  /* 0x000000141512723e */ /* 0x000fe400000000ff */
[----:B------:R-:W-:Y:S02]  /*6fe0*/  F2FP.F16.F32.PACK_AB R19, R27, R22 ;  /* 0x000000161b13723e */ /* 0x000fe400000000ff */
[----:B------:R-:W-:Y:S02]  /*6ff0*/  F2FP.F16.F32.PACK_AB R24, R25, R24 ;  /* 0x000000181918723e */ /* 0x000fe400000000ff */
[----:B------:R-:W-:Y:S01]  /*7000*/  F2FP.F16.F32.PACK_AB R25, R31, R26 ;  /* 0x0000001a1f19723e */ /* 0x000fe200000000ff */
[----:B------:R1:W-:Y:S01]  /*7010*/  STSM.16.M88.4 [R108+0x2000], R16 ;  /* 0x002000106c007844 */ /* 0x0003e20000000200 */
[----:B------:R-:W-:Y:S02]  /*7020*/  F2FP.F16.F32.PACK_AB R26, R29, R28 ;  /* 0x0000001c1d1a723e */ /* 0x000fe400000000ff */
[----:B------:R-:W-:Y:S02]  /*7030*/  F2FP.F16.F32.PACK_AB R27, R35, R30 ;  /* 0x0000001e231b723e */ /* 0x000fe400000000ff */
[----:B------:R-:W-:Y:S02]  /*7040*/  LEA R0, R65, UR48, 0x3 ;  /* 0x0000003041007c11 */ /* 0x000fe4000f8e18ff */
[----:B------:R-:W-:Y:S01]  /*7050*/  @P6 SHF.L.U32 R2, R98, 0x1f, RZ ;  /* 0x0000001f62026819 */ /* 0x000fe200000006ff */
[----:B------:R1:W-:Y:S01]  /*7060*/  STSM.16.M88.4 [R109+0x2000], R24 ;  /* 0x002000186d007844 */ /* 0x0003e20000000200 */
        /* <DEDUP_REMOVED lines=8> */
[----:B------:R-:W-:Y:S02]  /*70f0*/  UIADD3 UR8, UP0, UPT, UR52, 0x680, URZ ;  /* 0x0000068034087890 */ /* 0x000fe4000ff1e0ff */
[----:B------:R-:W-:Y:S02]  /*7100*/  UIADD3 UR5, UPT, UPT, UR41, 0x40, URZ ;  /* 0x0000004029057890 */ /* 0x000fe4000fffe0ff */
[----:B------:R-:W-:Y:S02]  /*7110*/  UIADD3 UR4, UPT, UPT, UR48, 0x2400, URZ ;  /* 0x0000240030047890 */ /* 0x000fe4000fffe0ff */
[----:B------:R-:W-:Y:S01]  /*7120*/  UIADD3.X UR9, UPT, UPT, URZ, UR53, URZ, UP0, !UPT ;  /* 0x00000035ff097290 */ /* 0x000fe200087fe4ff */
[----:B------:R-:W-:Y:S01]  /*7130*/  UMOV UR6, UR42 ;  /* 0x0000002a00067c82 */ /* 0x000fe20008000000 */
[----:B------:R-:W-:Y:S07]  /*7140*/  UMOV UR7, UR36 ;  /* 0x0000002400077c82 */ /* 0x000fee0008000000 */
[----:B------:R2:W-:Y:S01]  /*7150*/  UTMASTG.3D [UR4], [UR8] ;  /* 0x00000004080073b5 */ /* 0x0005e20008010000 */
[----:B------:R0:W-:Y:S01]  /*7160*/  UTMACMDFLUSH ;  /* 0x00000000000079b7 */ /* 0x0001e20000000000 */
[----:B--2---:R-:W-:Y:S04]  /*7170*/  DEPBAR.LE SB0, 0x1 ;  /* 0x000080400000791a */ /* 0x004fe80000000000 */
.L_x_108:
[----:B------:R-:W-:Y:S05]  /*7180*/  BSYNC.RECONVERGENT B0 ;  /* 0x0000000000007941 */ /* 0x000fea0003800200 */
.L_x_107:
[----:B------:R-:W-:Y:S01]  /*7190*/  BAR.SYNC.DEFER_BLOCKING 0x1, 0x80 ;  /* 0x0042000000007b1d */ /* 0x000fe20000010000 */
[----:B------:R-:W-:Y:S04]  /*71a0*/  UIADD3 UR40, UPT, UPT, UR51, 0x1, URZ ;  /* 0x0000000133287890 */ /* 0x000fe8000fffe0ff */
[----:B------:R-:W-:Y:S04]  /*71b0*/  UISETP.NE.AND UP0, UPT, UR40, 0x4, UPT ;  /* 0x000000042800788c */ /* 0x000fe8000bf05270 */
[----:B------:R-:W-:Y:S01]  /*71c0*/  USEL UR40, UR40, URZ, UP0 ;  /* 0x000000ff28287287 */ /* 0x000fe20008000000 */
[----:B------:R2:W-:Y:S01]  /*71d0*/  @P6 SYNCS.ARRIVE.TRANS64.RED.A1T0 RZ, [R74+URZ], RZ ;  /* 0x000000ff4aff69a7 */ /* 0x0005e200081004ff */
[----:B------:R-:W-:Y:S01]  /*71e0*/  BSSY B1, `(.L_x_109) ;  /* 0x0000018000017945 */ /* 0x000fe20003800000 */
[----:B------:R-:W3:Y:S02]  /*71f0*/  @P6 SYNCS.PHASECHK.TRANS64.TRYWAIT P0, [R0+URZ+0x40], R2 ;  /* 0x00004002000065a7 */ /* 0x000ee400080011ff */
[----:B---3--:R-:W-:Y:S01]  /*7200*/  @P6 SEL R67, RZ, 0x1, !P0 ;  /* 0x00000001ff436807 */ /* 0x008fe20004000000 */
[----:B--2---:R-:W-:Y:S06]  /*7210*/  @!P6 BRA `(.L_x_110) ;  /* 0x000000000050e947 */ /* 0x004fec0003800000 */
        /* <DEDUP_REMOVED lines=8> */
[----:B------:R-:W-:Y:S04]  /*72a0*/  SHF.L.U32 R5, R98, 0x1f, RZ ;  /* 0x0000001f62057819 */ /* 0x000fe800000006ff */
[----:B------:R-:W2:Y:S02]  /*72b0*/  SYNCS.PHASECHK.TRANS64.TRYWAIT P0, [R0+URZ+0x40], R5 ;  /* 0x00004005000075a7 */ /* 0x000ea400080011ff */
[----:B--2---:R-:W-:Y:S05]  /*72c0*/  @!P0 BRA `(.L_x_113) ;  /* 0x0000002400708947 */ /* 0x004fea0003800000 */
.L_x_112:
[----:B------:R-:W-:Y:S05]  /*72d0*/  BSYNC B0 ;  /* 0x0000000000007941 */ /* 0x000fea0003800000 */
.L_x_111:
[----:B------:R-:W-:Y:S02]  /*72e0*/  ISETP.NE.AND P0, PT, R72, RZ, PT ;  /* 0x000000ff4800720c */ /* 0x000fe40003f05270 */
[----:B------:R-:W-:Y:S11]  /*72f0*/  IADD3 R65, PT, PT, R65, 0x1, RZ ;  /* 0x0000000141417810 */ /* 0x000ff60007ffe0ff */
[----:B--2---:R-:W-:Y:S01]  /*7300*/  @P0 IMAD.IADD R0, R99, 0x1, R2 ;  /* 0x0000000163000824 */ /* 0x004fe200078e0202 */
[----:B------:R-:W-:Y:S05]  /*7310*/  @P0 WARPSYNC.ALL ;  /* 0x0000000000000948 */ /* 0x000fea0003800000 */
[----:B------:R2:W3:Y:S04]  /*7320*/  @P0 LDSM.16.M88.4 R56, [R4+UR48+0x400] ;  /* 0x000400300438083b */ /* 0x0004e80008000200 */
[----:B------:R2:W4:Y:S04]  /*7330*/  @P0 LDSM.16.M88.4 R60, [R3+0x400] ;  /* 0x00040000033c083b */ /* 0x0005280000000200 */
[----:B------:R2:W1:Y:S04]  /*7340*/  @P0 LDSM.16.M88.4 R68, [R2+0x400] ;  /* 0x000400000244083b */ /* 0x0004680000000200 */
[----:B------:R2:W1:Y:S02]  /*7350*/  @P0 LDSM.16.M88.4 R76, [R0+0x400] ;  /* 0x00040000004c083b */ /* 0x0004640000000200 */
.L_x_110:
[----:B------:R-:W-:Y:S05]  /*7360*/  BSYNC B1 ;  /* 0x0000000000017941 */ /* 0x000fea0003800000 */
.L_x_109:
[----:B--2---:R-:W-:Y:S05]  /*7370*/  VIADD R0, R48, 0x80 ;  /* 0x0000008030007836 */ /* 0x004fea0000000000 */
        /* <DEDUP_REMOVED lines=20> */
.L_x_114:
[----:B------:R-:W-:Y:S05]  /*74c0*/  WARPSYNC.ALL ;  /* 0x0000000000007948 */ /* 0x000fea0003800000 */
[----:B------:R-:W-:Y:S01]  /*74d0*/  R2UR UR4, R48 ;  /* 0x00000000300472ca */ /* 0x000fe200000e0000 */
[--C-:B---3--:R-:W-:Y:S01]  /*74e0*/  HADD2.F32 R3, -RZ, R56.reuse.H0_H0 ;  /* 0x20000038ff037230 */ /* 0x108fe20000004100 */
        /* <DEDUP_REMOVED lines=35> */
[--C-:B----4-:R-:W-:Y:S01]  /*7720*/  HADD2.F32 R0, -RZ, R60.reuse.H0_H0 ;  /* 0x2000003cff007230 */ /* 0x110fe20000004100 */
        /* <DEDUP_REMOVED lines=107> */
.L_x_116:
[----:B------:R-:W-:Y:S05]  /*7de0*/  BSYNC.RECONVERGENT B0 ;  /* 0x0000000000007941 */ /* 0x000fea0003800200 */
.L_x_115:
        /* <DEDUP_REMOVED lines=20> */
.L_x_120:
[----:B------:R-:W-:Y:S05]  /*7f30*/  BSYNC B0 ;  /* 0x0000000000007941 */ /* 0x000fea0003800000 */
.L_x_119:
[----:B------:R-:W-:Y:S11]  /*7f40*/  ISETP.NE.AND P0, PT, R72, RZ, PT ;  /* 0x000000ff4800720c */ /* 0x000ff60003f05270 */
[----:B------:R-:W-:Y:S02]  /*7f50*/  @!UPT UIADD3 URZ, UPT, UPT, URZ, URZ, URZ ;  /* 0x000000fffffff290 */ /* 0x000fe4000fffe0ff */
[----:B--2---:R-:W-:Y:S01]  /*7f60*/  @P0 IADD3 R0, PT, PT, R99, R73, RZ ;  /* 0x0000004963000210 */ /* 0x004fe20007ffe0ff */
[----:B------:R-:W-:Y:S05]  /*7f70*/  @P0 WARPSYNC.ALL ;  /* 0x0000000000000948 */ /* 0x000fea0003800000 */
[----:B------:R2:W3:Y:S04]  /*7f80*/  @P0 LDSM.16.M88.4 R56, [R65+UR48+0x400] ;  /* 0x000400304138083b */ /* 0x0004e80008000200 */
[----:B------:R2:W4:Y:S04]  /*7f90*/  @P0 LDSM.16.M88.4 R60, [R3+0x400] ;  /* 0x00040000033c083b */ /* 0x0005280000000200 */
[----:B------:R2:W1:Y:S04]  /*7fa0*/  @P0 LDSM.16.M88.4 R68, [R73+0x400] ;  /* 0x000400004944083b */ /* 0x0004680000000200 */
[----:B------:R2:W1:Y:S02]  /*7fb0*/  @P0 LDSM.16.M88.4 R76, [R0+0x400] ;  /* 0x00040000004c083b */ /* 0x0004640000000200 */
.L_x_118:
[----:B------:R-:W-:Y:S05]  /*7fc0*/  BSYNC B1 ;  /* 0x0000000000017941 */ /* 0x000fea0003800000 */
.L_x_117:
        /* <DEDUP_REMOVED lines=21> */
.L_x_122:
[----:B------:R-:W-:Y:S01]  /*8120*/  ISETP.NE.AND P0, PT, R101, RZ, PT ;  /* 0x000000ff6500720c */ /* 0x000fe20003f05270 */
[----:B------:R-:W-:Y:S05]  /*8130*/  WARPSYNC.ALL ;  /* 0x0000000000007948 */ /* 0x000fea0003800000 */
[----:B------:R-:W-:Y:S01]  /*8140*/  R2UR UR4, R48 ;  /* 0x00000000300472ca */ /* 0x000fe200000e0000 */
[--C-:B---3--:R-:W-:Y:S01]  /*8150*/  HADD2.F32 R0, -RZ, R56.reuse.H0_H0 ;  /* 0x20000038ff007230 */ /* 0x108fe20000004100 */
[----:B------:R-:W-:Y:S01]  /*8160*/  R2UR UR5, R64 ;  /* 0x00000000400572ca */ /* 0x000fe200000e0000 */
[----:B------:R-:W-:Y:S01]  /*8170*/  HADD2.F32 R2, -RZ, R56.H1_H1 ;  /* 0x30000038ff027230 */ /* 0x000fe20000004100 */
[----:B------:R-:W-:Y:S01]  /*8180*/  BSSY.RECONVERGENT B0, `(.L_x_123) ;  /* 0x0000089000007945 */ /* 0x000fe20003800200 */
[--C-:B------:R-:W-:Y:S02]  /*8190*/  HADD2.F32 R3, -RZ, R57.reuse.H0_H0 ;  /* 0x20000039ff037230 */ /* 0x100fe40000004100 */
[----:B------:R-:W-:Y:S02]  /*81a0*/  HADD2.F32 R48, -RZ, R57.H1_H1 ;  /* 0x30000039ff307230 */ /* 0x000fe40000004100 */
[--C-:B------:R-:W-:Y:S02]  /*81b0*/  HADD2.F32 R50, -RZ, R58.reuse.H0_H0 ;  /* 0x2000003aff327230 */ /* 0x100fe40000004100 */
[----:B------:R-:W-:Y:S02]  /*81c0*/  HADD2.F32 R51, -RZ, R58.H1_H1 ;  /* 0x3000003aff337230 */ /* 0x000fe40000004100 */
[----:B-1----:R-:W1:Y:S01]  /*81d0*/  LDTM.16dp256bit.x8 R4, tmem[UR4+0xc0] ;  /* 0x0000c004000479ee */ /* 0x002e6200081a0000 */
[----:B------:R-:W-:Y:S01]  /*81e0*/  NOP ;  /* 0x0000000000007918 */ /* 0x000fe20000000000 */
[----:B------:R-:W-:Y:S01]  /*81f0*/  UIADD3 UR5, UPT, UPT, UR5, 0xd0, URZ ;  /* 0x000000d005057890 */ /* 0x000fe2000fffe0ff */
[--C-:B------:R-:W-:Y:S02]  /*8200*/  HADD2.F32 R52, -RZ, R59.reuse.H0_H0 ;  /* 0x2000003bff347230 */ /* 0x100fe40000004100 */
[----:B------:R-:W-:Y:S01]  /*8210*/  HADD2.F32 R53, -RZ, R59.H1_H1 ;  /* 0x3000003bff357230 */ /* 0x000fe20000004100 */
[----:B------:R-:W-:Y:S01]  /*8220*/  UPRMT UR5, UR37, 0x654, UR5 ;  /* 0x0000065425057896 */ /* 0x000fe20008000005 */
[--C-:B----4-:R-:W-:Y:S02]  /*8230*/  HADD2.F32 R54, -RZ, R60.reuse.H0_H0 ;  /* 0x2000003cff367230 */ /* 0x110fe40000004100 */
[----:B------:R-:W-:Y:S02]  /*8240*/  HADD2.F32 R55, -RZ, R60.H1_H1 ;  /* 0x3000003cff377230 */ /* 0x000fe40000004100 */
[--C-:B------:R-:W-:Y:S02]  /*8250*/  HADD2.F32 R56, -RZ, R61.reuse.H0_H0 ;  /* 0x2000003dff387230 */ /* 0x100fe40000004100 */
[----:B------:R-:W-:Y:S02]  /*8260*/  HADD2.F32 R57, -RZ, R61.H1_H1 ;  /* 0x3000003dff397230 */ /* 0x000fe40000004100 */
[----:B-1----:R-:W-:Y:S01]  /*8270*/  SYNCS.ARRIVE.TRANS64.RED.A1T0 RZ, [UR5], RZ ;  /* 0x000000ffffff79a7 */ /* 0x002fe20008100405 */
[--C-:B------:R-:W-:Y:S02]  /*8280*/  HADD2.F32 R58, -RZ, R62.reuse.H0_H0 ;  /* 0x2000003eff3a7230 */ /* 0x100fe40000004100 */
[----:B------:R-:W-:Y:S02]  /*8290*/  HADD2.F32 R59, -RZ, R62.H1_H1 ;  /* 0x3000003eff3b7230 */ /* 0x000fe40000004100 */
[--C-:B------:R-:W-:Y:S02]  /*82a0*/  HADD2.F32 R60, -RZ, R63.reuse.H0_H0 ;  /* 0x2000003fff3c7230 */ /* 0x100fe40000004100 */
[----:B------:R-:W-:Y:S02]  /*82b0*/  HADD2.F32 R61, -RZ, R63.H1_H1 ;  /* 0x3000003fff3d7230 */ /* 0x000fe40000004100 */
[C---:B------:R-:W-:Y:S01]  /*82c0*/  FMUL R4, R47.reuse, R4 ;  /* 0x000000042f047220 */ /* 0x040fe20000400000 */
[C---:B------:R-:W-:Y:S01]  /*82d0*/  FMUL R5, R47.reuse, R5 ;  /* 0x000000052f057220 */ /* 0x040fe20000400000 */
[C---:B------:R-:W-:Y:S01]  /*82e0*/  FMUL R6, R47.reuse, R6 ;  /* 0x000000062f067220 */ /* 0x040fe20000400000 */
[----:B------:R-:W-:Y:S01]  /*82f0*/  FMUL R7, R47, R7 ;  /* 0x000000072f077220 */ /* 0x000fe20000400000 */
[C---:B------:R-:W-:Y:S01]  /*8300*/  FFMA R4, R49.reuse, R0, R4 ;  /* 0x0000000031047223 */ /* 0x040fe20000000004 */
[C---:B------:R-:W-:Y:S01]  /*8310*/  FFMA R5, R49.reuse, R2, R5 ;  /* 0x0000000231057223 */ /* 0x040fe20000000005 */
[C---:B------:R-:W-:Y:S01]  /*8320*/  FFMA R6, R49.reuse, R3, R6 ;  /* 0x0000000331067223 */ /* 0x040fe20000000006 */
[----:B------:R-:W-:Y:S01]  /*8330*/  FFMA R7, R49, R48, R7 ;  /* 0x0000003031077223 */ /* 0x000fe20000000007 */
[C---:B------:R-:W-:Y:S01]  /*8340*/  FMUL R8, R47.reuse, R8 ;  /* 0x000000082f087220 */ /* 0x040fe20000400000 */
[----:B------:R-:W-:Y:S01]  /*8350*/  FMUL R9, R47, R9 ;  /* 0x000000092f097220 */ /* 0x000fe20000400000 */
[----:B------:R-:W-:Y:S01]  /*8360*/  F2FP.F16.F32.PACK_AB R4, R5, R4 ;  /* 0x000000040504723e */ /* 0x000fe200000000ff */
[----:B------:R-:W-:Y:S01]  /*8370*/  FMUL R0, R47, R10 ;  /* 0x0000000a2f007220 */ /* 0x000fe20000400000 */
[----:B------:R-:W-:Y:S01]  /*8380*/  F2FP.F16.F32.PACK_AB R5, R7, R6 ;  /* 0x000000060705723e */ /* 0x000fe200000000ff */
[C---:B------:R-:W-:Y:S01]  /*8390*/  FFMA R8, R49.reuse, R50, R8 ;  /* 0x0000003231087223 */ /* 0x040fe20000000008 */
[C---:B------:R-:W-:Y:S01]  /*83a0*/  FFMA R9, R49.reuse, R51, R9 ;  /* 0x0000003331097223 */ /* 0x040fe20000000009 */
[----:B------:R-:W-:Y:S01]  /*83b0*/  FFMA R0, R49, R52, R0 ;  /* 0x0000003431007223 */ /* 0x000fe20000000000 */
[C---:B------:R-:W-:Y:S01]  /*83c0*/  FMUL R2, R47.reuse, R11 ;  /* 0x0000000b2f027220 */ /* 0x040fe20000400000 */
[C---:B------:R-:W-:Y:S01]  /*83d0*/  FMUL R3, R47.reuse, R12 ;  /* 0x0000000c2f037220 */ /* 0x040fe20000400000 */
[----:B------:R-:W-:Y:S01]  /*83e0*/  FMUL R10, R47, R13 ;  /* 0x0000000d2f0a7220 */ /* 0x000fe20000400000 */
[----:B------:R-:W-:Y:S01]  /*83f0*/  F2FP.F16.F32.PACK_AB R6, R9, R8 ;  /* 0x000000080906723e */ /* 0x000fe200000000ff */
[C---:B------:R-:W-:Y:S01]  /*8400*/  FFMA R2, R49.reuse, R53, R2 ;  /* 0x0000003531027223 */ /* 0x040fe20000000002 */
[C---:B------:R-:W-:Y:S01]  /*8410*/  FFMA R3, R49.reuse, R54, R3 ;  /* 0x0000003631037223 */ /* 0x040fe20000000003 */
[----:B------:R-:W-:Y:S01]  /*8420*/  FFMA R10, R49, R55, R10 ;  /* 0x00000037310a7223 */ /* 0x000fe2000000000a */
[C---:B------:R-:W-:Y:S01]  /*8430*/  FMUL R11, R47.reuse, R14 ;  /* 0x0000000e2f0b7220 */ /* 0x040fe20000400000 */
[C---:B------:R-:W-:Y:S01]  /*8440*/  FMUL R15, R47.reuse, R15 ;  /* 0x0000000f2f0f7220 */ /* 0x040fe20000400000 */
[----:B------:R-:W-:Y:S01]  /*8450*/  F2FP.F16.F32.PACK_AB R7, R2, R0 ;  /* 0x000000000207723e */ /* 0x000fe200000000ff */
[----:B------:R-:W-:Y:S01]  /*8460*/  FMUL R12, R47, R16 ;  /* 0x000000102f0c7220 */ /* 0x000fe20000400000 */
[----:B------:R-:W-:Y:S01]  /*8470*/  F2FP.F16.F32.PACK_AB R8, R10, R3 ;  /* 0x000000030a08723e */ /* 0x000fe200000000ff */
[C---:B------:R-:W-:Y:S01]  /*8480*/  FFMA R11, R49.reuse, R56, R11 ;  /* 0x00000038310b7223 */ /* 0x040fe2000000000b */
[C---:B------:R-:W-:Y:S01]  /*8490*/  FFMA R15, R49.reuse, R57, R15 ;  /* 0x00000039310f7223 */ /* 0x040fe2000000000f */
[----:B------:R1:W-:Y:S01]  /*84a0*/  STSM.16.M88.4 [R107+0x6400], R4 ;  /* 0x006400046b007844 */ /* 0x0003e20000000200 */
[----:B------:R-:W-:Y:S01]  /*84b0*/  FFMA R12, R49, R58, R12 ;  /* 0x0000003a310c7223 */ /* 0x000fe2000000000c */
[C---:B------:R-:W-:Y:S01]  /*84c0*/  FMUL R13, R47.reuse, R17 ;  /* 0x000000112f0d7220 */ /* 0x040fe20000400000 */
[----:B------:R-:W-:Y:S01]  /*84d0*/  FMUL R14, R47, R18 ;  /* 0x000000122f0e7220 */ /* 0x000fe20000400000 */
[----:B------:R-:W-:Y:S01]  /*84e0*/  F2FP.F16.F32.PACK_AB R9, R15, R11 ;  /* 0x0000000b0f09723e */ /* 0x000fe200000000ff */
[--C-:B------:R-:W-:Y:S02]  /*84f0*/  HADD2.F32 R62, -RZ, R68.reuse.H0_H0 ;  /* 0x20000044ff3e7230 */ /* 0x100fe40000004100 */
[C---:B------:R-:W-:Y:S01]  /*8500*/  FFMA R13, R49.reuse, R59, R13 ;  /* 0x0000003b310d7223 */ /* 0x040fe2000000000d */
[----:B------:R-:W-:Y:S01]  /*8510*/  FFMA R14, R49, R60, R14 ;  /* 0x0000003c310e7223 */ /* 0x000fe2000000000e */
[C---:B------:R-:W-:Y:S01]  /*8520*/  FMUL R19, R47.reuse, R19 ;  /* 0x000000132f137220 */ /* 0x040fe20000400000 */
[----:B------:R-:W-:Y:S02]  /*8530*/  HADD2.F32 R63, -RZ, R68.H1_H1 ;  /* 0x30000044ff3f7230 */ /* 0x000fe40000004100 */
[----:B------:R-:W-:Y:S01]  /*8540*/  FMUL R16, R47, R20 ;  /* 0x000000142f107220 */ /* 0x000fe20000400000 */
[----:B------:R-:W-:Y:S01]  /*8550*/  F2FP.F16.F32.PACK_AB R10, R13, R12 ;  /* 0x0000000c0d0a723e */ /* 0x000fe200000000ff */
[C---:B------:R-:W-:Y:S01]  /*8560*/  FFMA R19, R49.reuse, R61, R19 ;  /* 0x0000003d31137223 */ /* 0x040fe20000000013 */
[--C-:B------:R-:W-:Y:S02]  /*8570*/  HADD2.F32 R64, -RZ, R69.reuse.H0_H0 ;  /* 0x20000045ff407230 */ /* 0x100fe40000004100 */
[----:B------:R-:W-:Y:S01]  /*8580*/  FFMA R16, R49, R62, R16 ;  /* 0x0000003e31107223 */ /* 0x000fe20000000010 */
[----:B------:R-:W-:Y:S01]  /*8590*/  FMUL R17, R47, R21 ;  /* 0x000000152f117220 */ /* 0x000fe20000400000 */
[----:B------:R-:W-:Y:S01]  /*85a0*/  HADD2.F32 R65, -RZ, R69.H1_H1 ;  /* 0x30000045ff417230 */ /* 0x000fe20000004100 */
[----:B------:R-:W-:Y:S01]  /*85b0*/  F2FP.F16.F32.PACK_AB R11, R19, R14 ;  /* 0x0000000e130b723e */ /* 0x000fe200000000ff */
[----:B------:R-:W-:Y:S01]  /*85c0*/  FMUL R18, R47, R22 ;  /* 0x000000162f127220 */ /* 0x000fe20000400000 */
[----:B------:R-:W-:Y:S01]  /*85d0*/  FFMA R17, R49, R63, R17 ;  /* 0x0000003f31117223 */ /* 0x000fe20000000011 */
[--C-:B------:R-:W-:Y:S02]  /*85e0*/  HADD2.F32 R66, -RZ, R70.reuse.H0_H0 ;  /* 0x20000046ff427230 */ /* 0x100fe40000004100 */
[----:B------:R-:W-:Y:S01]  /*85f0*/  FMUL R23, R47, R23 ;  /* 0x000000172f177220 */ /* 0x000fe20000400000 */
[----:B------:R1:W-:Y:S01]  /*8600*/  STSM.16.M88.4 [R106+0x6400], R8 ;  /* 0x006400086a007844 */ /* 0x0003e20000000200 */
[----:B------:R-:W-:Y:S01]  /*8610*/  FFMA R18, R49, R64, R18 ;  /* 0x0000004031127223 */ /* 0x000fe20000000012 */
[----:B------:R-:W-:Y:S01]  /*8620*/  F2FP.F16.F32.PACK_AB R16, R17, R16 ;  /* 0x000000101110723e */ /* 0x000fe200000000ff */
[----:B------:R-:W-:Y:S01]  /*8630*/  FFMA R23, R49, R65, R23 ;  /* 0x0000004131177223 */ /* 0x000fe20000000017 */
[----:B------:R-:W-:Y:S02]  /*8640*/  HADD2.F32 R67, -RZ, R70.H1_H1 ;  /* 0x30000046ff437230 */ /* 0x000fe40000004100 */
[C---:B------:R-:W-:Y:S01]  /*8650*/  FMUL R20, R47.reuse, R24 ;  /* 0x000000182f147220 */ /* 0x040fe20000400000 */
[--C-:B------:R-:W-:Y:S02]  /*8660*/  HADD2.F32 R68, -RZ, R71.reuse.H0_H0 ;  /* 0x20000047ff447230 */ /* 0x100fe40000004100 */
[----:B------:R-:W-:Y:S01]  /*8670*/  FMUL R21, R47, R25 ;  /* 0x000000192f157220 */ /* 0x000fe20000400000 */
[----:B------:R-:W-:Y:S01]  /*8680*/  F2FP.F16.F32.PACK_AB R17, R23, R18 ;  /* 0x000000121711723e */ /* 0x000fe200000000ff */
[C---:B------:R-:W-:Y:S01]  /*8690*/  FFMA R20, R49.reuse, R66, R20 ;  /* 0x0000004231147223 */ /* 0x040fe20000000014 */
[----:B------:R-:W-:Y:S02]  /*86a0*/  HADD2.F32 R69, -RZ, R71.H1_H1 ;  /* 0x30000047ff457230 */ /* 0x000fe40000004100 */
[----:B------:R-:W-:Y:S01]  /*86b0*/  FFMA R21, R49, R67, R21 ;  /* 0x0000004331157223 */ /* 0x000fe20000000015 */
[C---:B------:R-:W-:Y:S01]  /*86c0*/  FMUL R22, R47.reuse, R26 ;  /* 0x0000001a2f167220 */ /* 0x040fe20000400000 */
[--C-:B------:R-:W-:Y:S02]  /*86d0*/  HADD2.F32 R70, -RZ, R76.reuse.H0_H0 ;  /* 0x2000004cff467230 */ /* 0x100fe40000004100 */
[C---:B------:R-:W-:Y:S01]  /*86e0*/  FMUL R27, R47.reuse, R27 ;  /* 0x0000001b2f1b7220 */ /* 0x040fe20000400000 */
[----:B------:R-:W-:Y:S02]  /*86f0*/  HADD2.F32 R71, -RZ, R76.H1_H1 ;  /* 0x3000004cff477230 */ /* 0x000fe40000004100 */
[C---:B------:R-:W-:Y:S01]  /*8700*/  FMUL R24, R47.reuse, R28 ;  /* 0x0000001c2f187220 */ /* 0x040fe20000400000 */
[--C-:B------:R-:W-:Y:S02]  /*8710*/  HADD2.F32 R72, -RZ, R77.reuse.H0_H0 ;  /* 0x2000004dff487230 */ /* 0x100fe40000004100 */
[----:B------:R-:W-:Y:S01]  /*8720*/  FMUL R25, R47, R29 ;  /* 0x0000001d2f197220 */ /* 0x000fe20000400000 */
[----:B------:R-:W-:Y:S01]  /*8730*/  FFMA R22, R49, R68, R22 ;  /* 0x0000004431167223 */ /* 0x000fe20000000016 */
[----:B------:R-:W-:Y:S02]  /*8740*/  HADD2.F32 R73, -RZ, R77.H1_H1 ;  /* 0x3000004dff497230 */ /* 0x000fe40000004100 */
[----:B------:R-:W-:Y:S01]  /*8750*/  FMUL R26, R47, R30 ;  /* 0x0000001e2f1a7220 */ /* 0x000fe20000400000 */
[----:B------:R-:W-:Y:S01]  /*8760*/  FFMA R27, R49, R69, R27 ;  /* 0x00000045311b7223 */ /* 0x000fe2000000001b */
        /* <DEDUP_REMOVED lines=12> */
[----:B------:R-:W-:Y:S01]  /*8830*/  FMUL R35, R47, R35 ;  /* 0x000000232f237220 */ /* 0x000fe20000400000 */
[C---:B------:R-:W-:Y:S01]  /*8840*/  FFMA R28, R49.reuse, R74, R28 ;  /* 0x0000004a311c7223 */ /* 0x040fe2000000001c */
[C---:B------:R-:W-:Y:S01]  /*8850*/  FFMA R29, R49.reuse, R75, R29 ;  /* 0x0000004b311d7223 */ /* 0x040fe2000000001d */
[C---:B------:R-:W-:Y:S01]  /*8860*/  FFMA R30, R49.reuse, R76, R30 ;  /* 0x0000004c311e7223 */ /* 0x040fe2000000001e */
[----:B------:R-:W-:Y:S01]  /*8870*/  FFMA R35, R49, R77, R35 ;  /* 0x0000004d31237223 */ /* 0x000fe20000000023 */
[----:B------:R-:W-:Y:S02]  /*8880*/  F2FP.F16.F32.PACK_AB R18, R21, R20 ;  /* 0x000000141512723e */ /* 0x000fe400000000ff */
[----:B------:R-:W-:Y:S02]  /*8890*/  F2FP.F16.F32.PACK_AB R19, R27, R22 ;  /* 0x000000161b13723e */ /* 0x000fe400000000ff */
[----:B------:R-:W-:Y:S02]  /*88a0*/  F2FP.F16.F32.PACK_AB R24, R25, R24 ;  /* 0x000000181918723e */ /* 0x000fe400000000ff */
[----:B------:R-:W-:Y:S01]  /*88b0*/  F2FP.F16.F32.PACK_AB R25, R31, R26 ;  /* 0x0000001a1f19723e */ /* 0x000fe200000000ff */
[----:B------:R1:W-:Y:S01]  /*88c0*/  STSM.16.M88.4 [R108+0x6000], R16 ;  /* 0x006000106c007844 */ /* 0x0003e20000000200 */
[----:B------:R-:W-:Y:S02]  /*88d0*/  F2FP.F16.F32.PACK_AB R26, R29, R28 ;  /* 0x0000001c1d1a723e */ /* 0x000fe400000000ff */
[----:B------:R-:W-:Y:S05]  /*88e0*/  F2FP.F16.F32.PACK_AB R27, R35, R30 ;  /* 0x0000001e231b723e */ /* 0x000fea00000000ff */
        /* <DEDUP_REMOVED lines=18> */
.L_x_124:
[----:B------:R-:W-:Y:S05]  /*8a10*/  BSYNC.RECONVERGENT B0 ;  /* 0x0000000000007941 */ /* 0x000fea0003800200 */
.L_x_123:
[----:B------:R-:W-:Y:S01]  /*8a20*/  BAR.SYNC.DEFER_BLOCKING 0x1, 0x80 ;  /* 0x0042000000007b1d */ /* 0x000fe20000010000 */
[----:B------:R-:W-:Y:S01]  /*8a30*/  UISETP.NE.AND UP0, UPT, UR49, -0x4, UPT ;  /* 0xfffffffc3100788c */ /* 0x000fe2000bf05270 */
[----:B------:R-:W-:Y:S08]  /*8a40*/  IADD3 R45, PT, PT, R45, 0x1, RZ ;  /* 0x000000012d2d7810 */ /* 0x000ff00007ffe0ff */
[----:B------:R-:W-:Y:S05]  /*8a50*/  BRA.U !UP0, `(.L_x_125) ;  /* 0x0000000108287547 */ /* 0x000fea000b800000 */
[----:B------:R-:W-:Y:S01]  /*8a60*/  ISETP.NE.AND P0, PT, R105, RZ, PT ;  /* 0x000000ff6900720c */ /* 0x000fe20003f05270 */
[----:B------:R-:W-:Y:S01]  /*8a70*/  IMAD.U32 R2, RZ, RZ, UR51 ;  /* 0x00000033ff027e24 */ /* 0x000fe2000f8e00ff */
[----:B------:R-:W-:Y:S01]  /*8a80*/  UIADD3 UR51, UPT, UPT, UR51, 0x1, URZ ;  /* 0x0000000133337890 */ /* 0x000fe2000fffe0ff */
[----:B------:R-:W-:Y:S03]  /*8a90*/  IMAD.U32 R0, RZ, RZ, UR37 ;  /* 0x00000025ff007e24 */ /* 0x000fe6000f8e00ff */
[----:B------:R-:W-:Y:S04]  /*8aa0*/  UISETP.NE.AND UP0, UPT, UR51, 0x4, UPT ;  /* 0x000000043300788c */ /* 0x000fe8000bf05270 */
[----:B------:R-:W-:Y:S03]  /*8ab0*/  USEL UR51, UR51, URZ, UP0 ;  /* 0x000000ff33337287 */ /* 0x000fe60008000000 */
[----:B------:R-:W-:Y:S05]  /*8ac0*/  @P0 LEA R2, R2, UR48, 0x3 ;  /* 0x0000003002020c11 */ /* 0x000fea000f8e18ff */
[----:B------:R-:W-:Y:S05]  /*8ad0*/  @P0 VIADD R2, R2, 0x60 ;  /* 0x0000006002020836 */ /* 0x000fea0000000000 */
[----:B------:R-:W-:Y:S04]  /*8ae0*/  @P0 PRMT R0, R0, 0x654, R2 ;  /* 0x0000065400000816 */ /* 0x000fe80000000002 */
[----:B------:R2:W-:Y:S03]  /*8af0*/  @P0 SYNCS.ARRIVE.TRANS64.RED.A1T0 RZ, [R0+URZ], RZ ;  /* 0x000000ff00ff09a7 */ /* 0x0005e600081004ff */
.L_x_125:
[----:B------:R-:W-:Y:S01]  /*8b00*/  ISETP.NE.AND P2, PT, R102, RZ, PT ;  /* 0x000000ff6600720c */ /* 0x000fe20003f45270 */
[----:B------:R-:W-:Y:S01]  /*8b10*/  UIADD3 UR49, UPT, UPT, UR49, 0x4, URZ ;  /* 0x0000000431317890 */ /* 0x000fe2000fffe0ff */
[----:B------:R-:W-:Y:S01]  /*8b20*/  ISETP.NE.AND P0, PT, R104, 0x2, PT ;  /* 0x000000026800780c */ /* 0x000fe20003f05270 */
[----:B------:R-:W-:Y:S01]  /*8b30*/  IMAD.IADD R14, R43, 0x1, R86 ;  /* 0x000000012b0e7824 */ /* 0x000fe200078e0256 */
[----:B------:R-:W-:Y:S01]  /*8b40*/  ISETP.NE.AND P1, PT, R45, 0x4, PT ;  /* 0x000000042d00780c */ /* 0x000fe20003f25270 */
[----:B------:R-:W-:Y:S01]  /*8b50*/  IMAD.IADD R15, R44, 0x1, R87 ;  /* 0x000000012c0f7824 */ /* 0x000fe200078e0257 */
[----:B------:R-:W-:Y:S02]  /*8b60*/  SEL R2, RZ, 0x1, P0 ;  /* 0x00000001ff027807 */ /* 0x000fe40000000000 */
[----:B--2---:R-:W-:Y:S02]  /*8b70*/  SEL R0, RZ, 0x1, P1 ;  /* 0x00000001ff007807 */ /* 0x004fe40000800000 */
[----:B------:R-:W-:Y:S02]  /*8b80*/  LOP3.LUT R96, R96, R2, RZ, 0x3c, !PT ;  /* 0x0000000260607212 */ /* 0x000fe400078e3cff */
[----:B------:R-:W-:Y:S02]  /*8b90*/  LOP3.LUT R97, R97, R0, RZ, 0x3c, !PT ;  /* 0x0000000061617212 */ /* 0x000fe400078e3cff */
[----:B------:R-:W-:Y:S02]  /*8ba0*/  @P2 R2UR UR36, R95 ;  /* 0x000000005f2422ca */ /* 0x000fe400000e0000 */
[----:B------:R-:W-:Y:S02]  /*8bb0*/  SEL R104, R104, RZ, P0 ;  /* 0x000000ff68687207 */ /* 0x000fe40000000000 */
[----:B------:R-:W-:Y:S01]  /*8bc0*/  SEL R45, R45, RZ, P1 ;  /* 0x000000ff2d2d7207 */ /* 0x000fe20000800000 */
[----:B------:R-:W-:Y:S10]  /*8bd0*/  @P2 BRA `(.L_x_126) ;  /* 0xffffffc000082947 */ /* 0x000ff4000383ffff */
[----:B------:R-:W-:-:S09]  /*8be0*/  UISETP.NE.AND UP0, UPT, UR50, URZ, UPT ;  /* 0x000000ff3200728c */ /* 0x000fd2000bf05270 */
[----:B------:R-:W-:Y:S05]  /*8bf0*/  BRA.U !UP0, `(.L_x_127) ;  /* 0x0000000108487547 */ /* 0x000fea000b800000 */
[----:B------:R-:W2:Y:S02]  /*8c00*/  LDCU.64 UR4, c[0x0][0x890] ;  /* 0x00011200ff0477ac */ /* 0x000ea40008000a00 */
[----:B--2---:R-:W-:-:S04]  /*8c10*/  UISETP.NE.U32.AND UP0, UPT, UR4, URZ, UPT ;  /* 0x000000ff0400728c */ /* 0x004fc8000bf05070 */
[----:B------:R-:W-:-:S09]  /*8c20*/  UISETP.NE.AND.EX UP0, UPT, UR5, URZ, UPT, UP0 ;  /* 0x000000ff0500728c */ /* 0x000fd2000bf05300 */
[----:B------:R-:W-:Y:S05]  /*8c30*/  BRA.U UP0, `(.L_x_128) ;  /* 0x00000001000c7547 */ /* 0x000fea000b800000 */
[----:B------:R-:W-:-:S13]  /*8c40*/  FSETP.NEU.AND P0, PT, R49, RZ, PT ;  /* 0x000000ff3100720b */ /* 0x000fda0003f0d000 */
[----:B------:R-:W-:Y:S05]  /*8c50*/  @!P0 EXIT ;  /* 0x000000000000894d */ /* 0x000fea0003800000 */
[----:B------:R-:W-:Y:S05]  /*8c60*/  BRA `(.L_x_127) ;  /* 0x00000000002c7947 */ /* 0x000fea0003800000 */
.L_x_128:
[----:B------:R-:W-:Y:S01]  /*8c70*/  ISETP.NE.AND P0, PT, R103, RZ, PT ;  /* 0x000000ff6700720c */ /* 0x000fe20003f05270 */
[----:B------:R-:W-:-:S12]  /*8c80*/  BSSY.RECONVERGENT B0, `(.L_x_127) ;  /* 0x0000009000007945 */ /* 0x000fd80003800200 */
[----:B------:R-:W-:Y:S05]  /*8c90*/  @P0 BRA `(.L_x_129) ;  /* 0x0000000000140947 */ /* 0x000fea0003800000 */
[----:B------:R-:W2:Y:S02]  /*8ca0*/  LDCU.64 UR4, c[0x0][0x888] ;  /* 0x00011100ff0477ac */ /* 0x000ea40008000a00 */
[----:B--2---:R-:W-:-:S04]  /*8cb0*/  ISETP.NE.U32.AND P0, PT, RZ, UR4, PT ;  /* 0x00000004ff007c0c */ /* 0x004fc8000bf05070 */
[----:B------:R-:W-:-:S13]  /*8cc0*/  ISETP.NE.AND.EX P0, PT, RZ, UR5, PT, P0 ;  /* 0x00000005ff007c0c */ /* 0x000fda000bf05300 */
[----:B------:R-:W-:Y:S05]  /*8cd0*/  @!P0 EXIT ;  /* 0x000000000000894d */ /* 0x000fea0003800000 */
[----:B------:R-:W-:Y:S05]  /*8ce0*/  BRA `(.L_x_130) ;  /* 0x0000000000087947 */ /* 0x000fea0003800000 */
.L_x_129:
[----:B------:R-:W-:-:S13]  /*8cf0*/  FSETP.NEU.AND P0, PT, R49, RZ, PT ;  /* 0x000000ff3100720b */ /* 0x000fda0003f0d000 */
[----:B------:R-:W-:Y:S05]  /*8d00*/  @!P0 EXIT ;  /* 0x000000000000894d */ /* 0x000fea0003800000 */
.L_x_130:
[----:B------:R-:W-:Y:S05]  /*8d10*/  BSYNC.RECONVERGENT B0 ;  /* 0x0000000000007941 */ /* 0x000fea0003800200 */
.L_x_127:
[----:B------:R-:W-:Y:S01]  /*8d20*/  ULEA UR4, UR51, UR48, 0x3 ;  /* 0x0000003033047291 */ /* 0x000fe2000f8e18ff */
[----:B------:R-:W-:-:S04]  /*8d30*/  DEPBAR.LE SB0, 0x0 ;  /* 0x000080000000791a */ /* 0x000fc80000000000 */
[----:B------:R-:W-:-:S04]  /*8d40*/  UIADD3 UR4, UPT, UPT, UR4, 0x60, URZ ;  /* 0x0000006004047890 */ /* 0x000fc8000fffe0ff */
[----:B------:R-:W-:-:S09]  /*8d50*/  UPRMT UR4, UR37, 0x654, UR4 ;  /* 0x0000065425047896 */ /* 0x000fd20008000004 */
[----:B------:R-:W-:Y:S01]  /*8d60*/  SYNCS.ARRIVE.TRANS64.RED.A1T0 RZ, [UR4], RZ ;  /* 0x000000ffffff79a7 */ /* 0x000fe20008100404 */
[----:B------:R-:W-:Y:S05]  /*8d70*/  EXIT ;  /* 0x000000000000794d */ /* 0x000fea0003800000 */
.L_x_19:
[----:B--2---:R2:W1:Y:S02]  /*8d80*/  SYNCS.PHASECHK.TRANS64.TRYWAIT P0, [R2+URZ+0x100], R3 ;  /* 0x00010003020075a7 */ /* 0x00446400080011ff */
[----:B-1----:R-:W-:Y:S05]  /*8d90*/  @!P0 NANOSLEEP.SYNCS 0x989680 ;  /* 0x009896800000895d */ /* 0x002fea0003900000 */
[----:B------:R-:W1:Y:S02]  /*8da0*/  @!P0 SYNCS.PHASECHK.TRANS64 P0, [R2+URZ+0x100], R3 ;  /* 0x00010003020085a7 */ /* 0x000e6400080010ff */
[----:B-1----:R-:W-:Y:S05]  /*8db0*/  @!P0 BRA `(.L_x_19) ;  /* 0xfffffffc00f08947 */ /* 0x002fea000383ffff */
[----:B------:R-:W-:Y:S05]  /*8dc0*/  BRA `(.L_x_131) ;  /* 0xffffff8800047947 */ /* 0x000fea000383ffff */
.L_x_22:
[----:B-1----:R-:W-:-:S07]  /*8dd0*/  MOV R2, UR33 ;  /* 0x0000002100027c02 */ /* 0x002fce0008000f00 */
.L_x_132:
[----:B-1----:R1:W2:Y:S02]  /*8de0*/  SYNCS.PHASECHK.TRANS64.TRYWAIT P0, [R2+URZ+0x20], R4 ;  /* 0x00002004020075a7 */ /* 0x0022a400080011ff */
[----:B--2---:R-:W-:Y:S05]  /*8df0*/  @!P0 NANOSLEEP.SYNCS 0x989680 ;  /* 0x009896800000895d */ /* 0x004fea0003900000 */
[----:B------:R-:W2:Y:S02]  /*8e00*/  @!P0 SYNCS.PHASECHK.TRANS64 P0, [R2+URZ+0x20], R4 ;  /* 0x00002004020085a7 */ /* 0x000ea400080010ff */
[----:B--2---:R-:W-:Y:S05]  /*8e10*/  @!P0 BRA `(.L_x_132) ;  /* 0xfffffffc00f08947 */ /* 0x004fea000383ffff */
[----:B------:R-:W-:Y:S05]  /*8e20*/  BRA `(.L_x_21) ;  /* 0xffffff8800547947 */ /* 0x000fea000383ffff */
.L_x_28:
[----:B-1----:R-:W-:-:S07]  /*8e30*/  MOV R2, UR17 ;  /* 0x0000001100027c02 */ /* 0x002fce0008000f00 */
.L_x_133:
[----:B-1----:R1:W2:Y:S02]  /*8e40*/  SYNCS.PHASECHK.TRANS64.TRYWAIT P0, [R2+URZ+0x20], R4 ;  /* 0x00002004020075a7 */ /* 0x0022a400080011ff */
[----:B--2---:R-:W-:Y:S05]  /*8e50*/  @!P0 NANOSLEEP.SYNCS 0x989680 ;  /* 0x009896800000895d */ /* 0x004fea0003900000 */
[----:B------:R-:W2:Y:S02]  /*8e60*/  @!P0 SYNCS.PHASECHK.TRANS64 P0, [R2+URZ+0x20], R4 ;  /* 0x00002004020085a7 */ /* 0x000ea400080010ff */
[----:B--2---:R-:W-:Y:S05]  /*8e70*/  @!P0 BRA `(.L_x_133) ;  /* 0xfffffffc00f08947 */ /* 0x004fea000383ffff */
[----:B------:R-:W-:Y:S05]  /*8e80*/  BRA `(.L_x_27) ;  /* 0xffffff8800fc7947 */ /* 0x000fea000383ffff */
.L_x_32:
[----:B-1----:R1:W2:Y:S02]  /*8e90*/  SYNCS.PHASECHK.TRANS64.TRYWAIT P0, [R2+URZ+0x90], R3 ;  /* 0x00009003020075a7 */ /* 0x0022a400080011ff */
[----:B--2---:R-:W-:Y:S05]  /*8ea0*/  @!P0 NANOSLEEP.SYNCS 0x989680 ;  /* 0x009896800000895d */ /* 0x004fea0003900000 */
[----:B------:R-:W2:Y:S02]  /*8eb0*/  @!P0 SYNCS.PHASECHK.TRANS64 P0, [R2+URZ+0x90], R3 ;  /* 0x00009003020085a7 */ /* 0x000ea400080010ff */
[----:B--2---:R-:W-:Y:S05]  /*8ec0*/  @!P0 BRA `(.L_x_32) ;  /* 0xfffffffc00f08947 */ /* 0x004fea000383ffff */
[----:B------:R-:W-:Y:S05]  /*8ed0*/  BRA `(.L_x_134) ;  /* 0xffffff8c008c7947 */ /* 0x000fea000383ffff */
.L_x_36:
[----:B----4-:R-:W-:-:S07]  /*8ee0*/  MOV R0, UR5 ;  /* 0x0000000500007c02 */ /* 0x010fce0008000f00 */
.L_x_135:
[----:B-1----:R1:W2:Y:S02]  /*8ef0*/  SYNCS.PHASECHK.TRANS64.TRYWAIT P0, [R0+URZ], R2 ;  /* 0x00000002000075a7 */ /* 0x0022a400080011ff */
[----:B--2---:R-:W-:Y:S05]  /*8f00*/  @!P0 NANOSLEEP.SYNCS 0x989680 ;  /* 0x009896800000895d */ /* 0x004fea0003900000 */
[----:B------:R-:W2:Y:S02]  /*8f10*/  @!P0 SYNCS.PHASECHK.TRANS64 P0, [R0+URZ], R2 ;  /* 0x00000002000085a7 */ /* 0x000ea400080010ff */
[----:B--2---:R-:W-:Y:S05]  /*8f20*/  @!P0 BRA `(.L_x_135) ;  /* 0xfffffffc00f08947 */ /* 0x004fea000383ffff */
[----:B------:R-:W-:Y:S05]  /*8f30*/  BRA `(.L_x_136) ;  /* 0xffffff9000fc7947 */ /* 0x000fea000383ffff */
.L_x_37:
[----:B----4-:R-:W-:-:S07]  /*8f40*/  MOV R0, UR5 ;  /* 0x0000000500007c02 */ /* 0x010fce0008000f00 */
.L_x_137:
[----:B-1----:R1:W2:Y:S02]  /*8f50*/  SYNCS.PHASECHK.TRANS64.TRYWAIT P0, [R0+URZ], R3 ;  /* 0x00000003000075a7 */ /* 0x0022a400080011ff */
[----:B--2---:R-:W-:Y:S05]  /*8f60*/  @!P0 NANOSLEEP.SYNCS 0x989680 ;  /* 0x009896800000895d */ /* 0x004fea0003900000 */
[----:B------:R-:W2:Y:S02]  /*8f70*/  @!P0 SYNCS.PHASECHK.TRANS64 P0, [R0+URZ], R3 ;  /* 0x00000003000085a7 */ /* 0x000ea400080010ff */
[----:B--2---:R-:W-:Y:S05]  /*8f80*/  @!P0 BRA `(.L_x_137) ;  /* 0xfffffffc00f08947 */ /* 0x004fea000383ffff */
[----:B------:R-:W-:Y:S05]  /*8f90*/  BRA `(.L_x_138) ;  /* 0xffffff9400087947 */ /* 0x000fea000383ffff */
.L_x_38:
[----:B----4-:R-:W-:-:S07]  /*8fa0*/  MOV R0, UR5 ;  /* 0x0000000500007c02 */ /* 0x010fce0008000f00 */
.L_x_139:
[----:B-1----:R1:W2:Y:S02]  /*8fb0*/  SYNCS.PHASECHK.TRANS64.TRYWAIT P0, [R0+URZ], R3 ;  /* 0x00000003000075a7 */ /* 0x0022a400080011ff */
[----:B--2---:R-:W-:Y:S05]  /*8fc0*/  @!P0 NANOSLEEP.SYNCS 0x989680 ;  /* 0x009896800000895d */ /* 0x004fea0003900000 */
[----:B------:R-:W2:Y:S02]  /*8fd0*/  @!P0 SYNCS.PHASECHK.TRANS64 P0, [R0+URZ], R3 ;  /* 0x00000003000085a7 */ /* 0x000ea400080010ff */
[----:B--2---:R-:W-:Y:S05]  /*8fe0*/  @!P0 BRA `(.L_x_139) ;  /* 0xfffffffc00f08947 */ /* 0x004fea000383ffff */
[----:B------:R-:W-:Y:S05]  /*8ff0*/  BRA `(.L_x_140) ;  /* 0xffffff9400147947 */ /* 0x000fea000383ffff */
.L_x_41:
[----:B-1----:R1:W2:Y:S02]  /*9000*/  SYNCS.PHASECHK.TRANS64.TRYWAIT P0, [R0+URZ+0xf0], R4 ;  /* 0x0000f004000075a7 */ /* 0x0022a400080011ff */
[----:B--2---:R-:W-:Y:S05]  /*9010*/  @!P0 NANOSLEEP.SYNCS 0x989680 ;  /* 0x009896800000895d */ /* 0x004fea0003900000 */
[----:B------:R-:W2:Y:S02]  /*9020*/  @!P0 SYNCS.PHASECHK.TRANS64 P0, [R0+URZ+0xf0], R4 ;  /* 0x0000f004000085a7 */ /* 0x000ea400080010ff */
[----:B--2---:R-:W-:Y:S05]  /*9030*/  @!P0 BRA `(.L_x_41) ;  /* 0xfffffffc00f08947 */ /* 0x004fea000383ffff */
[----:B------:R-:W-:Y:S05]  /*9040*/  BRA `(.L_x_141) ;  /* 0xffffff9400707947 */ /* 0x000fea000383ffff */
.L_x_42:
[----:B------:R-:W-:-:S07]  /*9050*/  MOV R0, UR5 ;  /* 0x0000000500007c02 */ /* 0x000fce0008000f00 */
.L_x_142:
[----:B-1----:R1:W2:Y:S02]  /*9060*/  SYNCS.PHASECHK.TRANS64.TRYWAIT P0, [R0+URZ+0xa0], R5 ;  /* 0x0000a005000075a7 */ /* 0x0022a400080011ff */
[----:B--2---:R-:W-:Y:S05]  /*9070*/  @!P0 NANOSLEEP.SYNCS 0x989680 ;  /* 0x009896800000895d */ /* 0x004fea0003900000 */
[----:B------:R-:W2:Y:S02]  /*9080*/  @!P0 SYNCS.PHASECHK.TRANS64 P0, [R0+URZ+0xa0], R5 ;  /* 0x0000a005000085a7 */ /* 0x000ea400080010ff */
[----:B--2---:R-:W-:Y:S05]  /*9090*/  @!P0 BRA `(.L_x_142) ;  /* 0xfffffffc00f08947 */ /* 0x004fea000383ffff */
[----:B------:R-:W-:Y:S05]  /*90a0*/  BRA `(.L_x_143) ;  /* 0xffffff9400807947 */ /* 0x000fea000383ffff */
.L_x_43:
[----:B-1----:R1:W2:Y:S02]  /*90b0*/  SYNCS.PHASECHK.TRANS64.TRYWAIT P1, [R0+URZ+0x90], R4 ;  /* 0x00009004000075a7 */ /* 0x0022a400080211ff */
[----:B--2---:R-:W-:Y:S05]  /*90c0*/  @!P1 NANOSLEEP.SYNCS 0x989680 ;  /* 0x009896800000995d */ /* 0x004fea0003900000 */
[----:B------:R-:W2:Y:S02]  /*90d0*/  @!P1 SYNCS.PHASECHK.TRANS64 P1, [R0+URZ+0x90], R4 ;  /* 0x00009004000095a7 */ /* 0x000ea400080210ff */
[----:B--2---:R-:W-:Y:S05]  /*90e0*/  @!P1 BRA `(.L_x_43) ;  /* 0xfffffffc00f09947 */ /* 0x004fea000383ffff */
[----:B------:R-:W-:Y:S05]  /*90f0*/  BRA `(.L_x_144) ;  /* 0xffffff9400b07947 */ /* 0x000fea000383ffff */
.L_x_46:
[----:B------:R-:W-:-:S07]  /*9100*/  MOV R0, UR5 ;  /* 0x0000000500007c02 */ /* 0x000fce0008000f00 */
.L_x_145:
[----:B-1----:R1:W2:Y:S02]  /*9110*/  SYNCS.PHASECHK.TRANS64.TRYWAIT P0, [R0+URZ+0xa0], R2 ;  /* 0x0000a002000075a7 */ /* 0x0022a400080011ff */
[----:B--2---:R-:W-:Y:S05]  /*9120*/  @!P0 NANOSLEEP.SYNCS 0x989680 ;  /* 0x009896800000895d */ /* 0x004fea0003900000 */
[----:B------:R-:W2:Y:S02]  /*9130*/  @!P0 SYNCS.PHASECHK.TRANS64 P0, [R0+URZ+0xa0], R2 ;  /* 0x0000a002000085a7 */ /* 0x000ea400080010ff */
[----:B--2---:R-:W-:Y:S05]  /*9140*/  @!P0 BRA `(.L_x_145) ;  /* 0xfffffffc00f08947 */ /* 0x004fea000383ffff */
[----:B------:R-:W-:Y:S05]  /*9150*/  BRA `(.L_x_45) ;  /* 0xffffff9800047947 */ /* 0x000fea000383ffff */
.L_x_53:
[----:B-1----:R1:W2:Y:S02]  /*9160*/  SYNCS.PHASECHK.TRANS64.TRYWAIT P1, [R0+URZ+0x90], R2 ;  /* 0x00009002000075a7 */ /* 0x0022a400080211ff */
[----:B--2---:R-:W-:Y:S05]  /*9170*/  @!P1 NANOSLEEP.SYNCS 0x989680 ;  /* 0x009896800000995d */ /* 0x004fea0003900000 */
[----:B------:R-:W2:Y:S02]  /*9180*/  @!P1 SYNCS.PHASECHK.TRANS64 P1, [R0+URZ+0x90], R2 ;  /* 0x00009002000095a7 */ /* 0x000ea400080210ff */
[----:B--2---:R-:W-:Y:S05]  /*9190*/  @!P1 BRA `(.L_x_53) ;  /* 0xfffffffc00f09947 */ /* 0x004fea000383ffff */
[----:B------:R-:W-:Y:S05]  /*91a0*/  BRA `(.L_x_146) ;  /* 0xffffff9c00647947 */ /* 0x000fea000383ffff */
.L_x_54:
[----:B------:R-:W-:-:S07]  /*91b0*/  MOV R2, UR8 ;  /* 0x0000000800027c02 */ /* 0x000fce0008000f00 */
.L_x_147:
[----:B-1----:R1:W2:Y:S02]  /*91c0*/  SYNCS.PHASECHK.TRANS64.TRYWAIT P0, [R2+URZ+0xd0], R0 ;  /* 0x0000d000020075a7 */ /* 0x0022a400080011ff */
[----:B--2---:R-:W-:Y:S05]  /*91d0*/  @!P0 NANOSLEEP.SYNCS 0x989680 ;  /* 0x009896800000895d */ /* 0x004fea0003900000 */
[----:B------:R-:W2:Y:S02]  /*91e0*/  @!P0 SYNCS.PHASECHK.TRANS64 P0, [R2+URZ+0xd0], R0 ;  /* 0x0000d000020085a7 */ /* 0x000ea400080010ff */
[----:B--2---:R-:W-:Y:S05]  /*91f0*/  @!P0 BRA `(.L_x_147) ;  /* 0xfffffffc00f08947 */ /* 0x004fea000383ffff */
[----:B------:R-:W-:Y:S05]  /*9200*/  BRA `(.L_x_148) ;  /* 0xffffff9c00b47947 */ /* 0x000fea000383ffff */
.L_x_57:
[----:B------:R-:W-:Y:S07]  /*9210*/  MOV R0, UR7 ;  /* 0x0000000700007c02 */ /* 0x000fee0008000f00 */
.L_x_149:
[----:B-1----:R1:W2:Y:S02]  /*9220*/  SYNCS.PHASECHK.TRANS64.TRYWAIT P0, [R0+URZ], R2 ;  /* 0x00000002000075a7 */ /* 0x0022a400080011ff */
[----:B--2---:R-:W-:Y:S05]  /*9230*/  @!P0 NANOSLEEP.SYNCS 0x989680 ;  /* 0x009896800000895d */ /* 0x004fea0003900000 */
[----:B------:R-:W2:Y:S02]  /*9240*/  @!P0 SYNCS.PHASECHK.TRANS64 P0, [R0+URZ], R2 ;  /* 0x00000002000085a7 */ /* 0x000ea400080010ff */
[----:B--2---:R-:W-:Y:S05]  /*9250*/  @!P0 BRA `(.L_x_149) ;  /* 0xfffffffc00f08947 */ /* 0x004fea000383ffff */
[----:B------:R-:W-:Y:S05]  /*9260*/  BRA `(.L_x_56) ;  /* 0xffffff9c00d07947 */ /* 0x000fea000383ffff */
.L_x_60:
[----:B------:R-:W-:-:S07]  /*9270*/  MOV R0, UR5 ;  /* 0x0000000500007c02 */ /* 0x000fce0008000f00 */
.L_x_150:
[----:B--2---:R2:W3:Y:S02]  /*9280*/  SYNCS.PHASECHK.TRANS64.TRYWAIT P0, [R0+URZ], R2 ;  /* 0x00000002000075a7 */ /* 0x0044e400080011ff */
[----:B---3--:R-:W-:Y:S05]  /*9290*/  @!P0 NANOSLEEP.SYNCS 0x989680 ;  /* 0x009896800000895d */ /* 0x008fea0003900000 */
[----:B------:R-:W3:Y:S02]  /*92a0*/  @!P0 SYNCS.PHASECHK.TRANS64 P0, [R0+URZ], R2 ;  /* 0x00000002000085a7 */ /* 0x000ee400080010ff */
[----:B---3--:R-:W-:Y:S05]  /*92b0*/  @!P0 BRA `(.L_x_150) ;  /* 0xfffffffc00f08947 */ /* 0x008fea000383ffff */
[----:B------:R-:W-:Y:S05]  /*92c0*/  BRA `(.L_x_151) ;  /* 0xffffffa000847947 */ /* 0x000fea000383ffff */
.L_x_61:
[----:B------:R-:W-:-:S07]  /*92d0*/  MOV R0, UR5 ;  /* 0x0000000500007c02 */ /* 0x000fce0008000f00 */
.L_x_152:
[----:B-1----:R1:W2:Y:S02]  /*92e0*/  SYNCS.PHASECHK.TRANS64.TRYWAIT P0, [R0+URZ], R3 ;  /* 0x00000003000075a7 */ /* 0x0022a400080011ff */
[----:B--2---:R-:W-:Y:S05]  /*92f0*/  @!P0 NANOSLEEP.SYNCS 0x989680 ;  /* 0x009896800000895d */ /* 0x004fea0003900000 */
[----:B------:R-:W2:Y:S02]  /*9300*/  @!P0 SYNCS.PHASECHK.TRANS64 P0, [R0+URZ], R3 ;  /* 0x00000003000085a7 */ /* 0x000ea400080010ff */
[----:B--2---:R-:W-:Y:S05]  /*9310*/  @!P0 BRA `(.L_x_152) ;  /* 0xfffffffc00f08947 */ /* 0x004fea000383ffff */
[----:B------:R-:W-:Y:S05]  /*9320*/  BRA `(.L_x_153) ;  /* 0xffffffa000907947 */ /* 0x000fea000383ffff */
.L_x_62:
[----:B------:R-:W-:-:S07]  /*9330*/  MOV R0, UR5 ;  /* 0x0000000500007c02 */ /* 0x000fce0008000f00 */
.L_x_154:
[----:B-1----:R1:W2:Y:S02]  /*9340*/  SYNCS.PHASECHK.TRANS64.TRYWAIT P0, [R0+URZ], R3 ;  /* 0x00000003000075a7 */ /* 0x0022a400080011ff */
[----:B--2---:R-:W-:Y:S05]  /*9350*/  @!P0 NANOSLEEP.SYNCS 0x989680 ;  /* 0x009896800000895d */ /* 0x004fea0003900000 */
[----:B------:R-:W2:Y:S02]  /*9360*/  @!P0 SYNCS.PHASECHK.TRANS64 P0, [R0+URZ], R3 ;  /* 0x00000003000085a7 */ /* 0x000ea400080010ff */
[----:B--2---:R-:W-:Y:S05]  /*9370*/  @!P0 BRA `(.L_x_154) ;  /* 0xfffffffc00f08947 */ /* 0x004fea000383ffff */
[----:B------:R-:W-:Y:S05]  /*9380*/  BRA `(.L_x_155) ;  /* 0xffffffa0009c7947 */ /* 0x000fea000383ffff */
.L_x_63:
[----:B-1----:R-:W-:-:S07]  /*9390*/  MOV R0, UR7 ;  /* 0x0000000700007c02 */ /* 0x002fce0008000f00 */
.L_x_156:
[----:B-1----:R1:W2:Y:S02]  /*93a0*/  SYNCS.PHASECHK.TRANS64.TRYWAIT P0, [R0+URZ], R2 ;  /* 0x00000002000075a7 */ /* 0x0022a400080011ff */
[----:B--2---:R-:W-:Y:S05]  /*93b0*/  @!P0 NANOSLEEP.SYNCS 0x989680 ;  /* 0x009896800000895d */ /* 0x004fea0003900000 */
[----:B------:R-:W2:Y:S02]  /*93c0*/  @!P0 SYNCS.PHASECHK.TRANS64 P0, [R0+URZ], R2 ;  /* 0x00000002000085a7 */ /* 0x000ea400080010ff */
[----:B--2---:R-:W-:Y:S05]  /*93d0*/  @!P0 BRA `(.L_x_156) ;  /* 0xfffffffc00f08947 */ /* 0x004fea000383ffff */
[----:B------:R-:W-:Y:S05]  /*93e0*/  BRA `(.L_x_157) ;  /* 0xffffffa000a87947 */ /* 0x000fea000383ffff */
.L_x_68:
[----:B--2---:R2:W3:Y:S02]  /*93f0*/  SYNCS.PHASECHK.TRANS64.TRYWAIT P0, [R0+URZ+0x90], R2 ;  /* 0x00009002000075a7 */ /* 0x0044e400080011ff */
[----:B---3--:R-:W-:Y:S05]  /*9400*/  @!P0 NANOSLEEP.SYNCS 0x989680 ;  /* 0x009896800000895d */ /* 0x008fea0003900000 */
[----:B------:R-:W3:Y:S02]  /*9410*/  @!P0 SYNCS.PHASECHK.TRANS64 P0, [R0+URZ+0x90], R2 ;  /* 0x00009002000085a7 */ /* 0x000ee400080010ff */
[----:B---3--:R-:W-:Y:S05]  /*9420*/  @!P0 BRA `(.L_x_68) ;  /* 0xfffffffc00f08947 */ /* 0x008fea000383ffff */
[----:B------:R-:W-:Y:S05]  /*9430*/  BRA `(.L_x_158) ;  /* 0xffffffa400b47947 */ /* 0x000fea000383ffff */
.L_x_71:
[----:B------:R-:W-:Y:S07]  /*9440*/  MOV R0, UR7 ;  /* 0x0000000700007c02 */ /* 0x000fee0008000f00 */
.L_x_159:
[----:B--2---:R2:W3:Y:S02]  /*9450*/  SYNCS.PHASECHK.TRANS64.TRYWAIT P0, [R0+URZ+0x88], R2 ;  /* 0x00008802000075a7 */ /* 0x0044e400080011ff */
[----:B---3--:R-:W-:Y:S05]  /*9460*/  @!P0 NANOSLEEP.SYNCS 0x989680 ;  /* 0x009896800000895d */ /* 0x008fea0003900000 */
[----:B------:R-:W3:Y:S02]  /*9470*/  @!P0 SYNCS.PHASECHK.TRANS64 P0, [R0+URZ+0x88], R2 ;  /* 0x00008802000085a7 */ /* 0x000ee400080010ff */
[----:B---3--:R-:W-:Y:S05]  /*9480*/  @!P0 BRA `(.L_x_159) ;  /* 0xfffffffc00f08947 */ /* 0x008fea000383ffff */
[----:B------:R-:W-:Y:S05]  /*9490*/  BRA `(.L_x_70) ;  /* 0xffffffa800947947 */ /* 0x000fea000383ffff */
.L_x_74:
[----:B------:R-:W-:Y:S07]  /*94a0*/  MOV R0, UR7 ;  /* 0x0000000700007c02 */ /* 0x000fee0008000f00 */
.L_x_160:
[----:B-1----:R1:W2:Y:S02]  /*94b0*/  SYNCS.PHASECHK.TRANS64.TRYWAIT P0, [R0+URZ+0x60], R14 ;  /* 0x0000600e000075a7 */ /* 0x0022a400080011ff */
[----:B--2---:R-:W-:Y:S05]  /*94c0*/  @!P0 NANOSLEEP.SYNCS 0x989680 ;  /* 0x009896800000895d */ /* 0x004fea0003900000 */
[----:B------:R-:W2:Y:S02]  /*94d0*/  @!P0 SYNCS.PHASECHK.TRANS64 P0, [R0+URZ+0x60], R14 ;  /* 0x0000600e000085a7 */ /* 0x000ea400080010ff */
[----:B--2---:R-:W-:Y:S05]  /*94e0*/  @!P0 BRA `(.L_x_160) ;  /* 0xfffffffc00f08947 */ /* 0x004fea000383ffff */
[----:B------:R-:W-:Y:S05]  /*94f0*/  BRA `(.L_x_161) ;  /* 0xffffffac000c7947 */ /* 0x000fea000383ffff */
.L_x_75:
[----:B------:R-:W-:Y:S07]  /*9500*/  MOV R0, UR7 ;  /* 0x0000000700007c02 */ /* 0x000fee0008000f00 */
.L_x_162:
[----:B-1----:R1:W2:Y:S02]  /*9510*/  SYNCS.PHASECHK.TRANS64.TRYWAIT P0, [R0+URZ+0x68], R14 ;  /* 0x0000680e000075a7 */ /* 0x0022a400080011ff */
[----:B--2---:R-:W-:Y:S05]  /*9520*/  @!P0 NANOSLEEP.SYNCS 0x989680 ;  /* 0x009896800000895d */ /* 0x004fea0003900000 */
[----:B------:R-:W2:Y:S02]  /*9530*/  @!P0 SYNCS.PHASECHK.TRANS64 P0, [R0+URZ+0x68], R14 ;  /* 0x0000680e000085a7 */ /* 0x000ea400080010ff */
[----:B--2---:R-:W-:Y:S05]  /*9540*/  @!P0 BRA `(.L_x_162) ;  /* 0xfffffffc00f08947 */ /* 0x004fea000383ffff */
[----:B------:R-:W-:Y:S05]  /*9550*/  BRA `(.L_x_163) ;  /* 0xffffffac00447947 */ /* 0x000fea000383ffff */
.L_x_76:
[----:B------:R-:W-:Y:S07]  /*9560*/  MOV R0, UR7 ;  /* 0x0000000700007c02 */ /* 0x000fee0008000f00 */
.L_x_164:
[----:B-1----:R1:W2:Y:S02]  /*9570*/  SYNCS.PHASECHK.TRANS64.TRYWAIT P0, [R0+URZ+0x70], R14 ;  /* 0x0000700e000075a7 */ /* 0x0022a400080011ff */
[----:B--2---:R-:W-:Y:S05]  /*9580*/  @!P0 NANOSLEEP.SYNCS 0x989680 ;  /* 0x009896800000895d */ /* 0x004fea0003900000 */
[----:B------:R-:W2:Y:S02]  /*9590*/  @!P0 SYNCS.PHASECHK.TRANS64 P0, [R0+URZ+0x70], R14 ;  /* 0x0000700e000085a7 */ /* 0x000ea400080010ff */
[----:B--2---:R-:W-:Y:S05]  /*95a0*/  @!P0 BRA `(.L_x_164) ;  /* 0xfffffffc00f08947 */ /* 0x004fea000383ffff */
[----:B------:R-:W-:Y:S05]  /*95b0*/  BRA `(.L_x_165) ;  /* 0xffffffac00887947 */ /* 0x000fea000383ffff */
.L_x_77:
[----:B------:R-:W-:Y:S07]  /*95c0*/  MOV R0, UR7 ;  /* 0x0000000700007c02 */ /* 0x000fee0008000f00 */
.L_x_166:
[----:B-1----:R1:W2:Y:S02]  /*95d0*/  SYNCS.PHASECHK.TRANS64.TRYWAIT P0, [R0+URZ+0x78], R14 ;  /* 0x0000780e000075a7 */ /* 0x0022a400080011ff */
[----:B--2---:R-:W-:Y:S05]  /*95e0*/  @!P0 NANOSLEEP.SYNCS 0x989680 ;  /* 0x009896800000895d */ /* 0x004fea0003900000 */
[----:B------:R-:W2:Y:S02]  /*95f0*/  @!P0 SYNCS.PHASECHK.TRANS64 P0, [R0+URZ+0x78], R14 ;  /* 0x0000780e000085a7 */ /* 0x000ea400080010ff */
[----:B--2---:R-:W-:Y:S05]  /*9600*/  @!P0 BRA `(.L_x_166) ;  /* 0xfffffffc00f08947 */ /* 0x004fea000383ffff */
[----:B------:R-:W-:Y:S05]  /*9610*/  BRA `(.L_x_167) ;  /* 0xffffffb0000c7947 */ /* 0x000fea000383ffff */
.L_x_79:
[----:B------:R-:W-:-:S07]  /*9620*/  MOV R0, UR7 ;  /* 0x0000000700007c02 */ /* 0x000fce0008000f00 */
.L_x_168:
[----:B-1----:R1:W3:Y:S02]  /*9630*/  SYNCS.PHASECHK.TRANS64.TRYWAIT P0, [R0+URZ+0x60], R2 ;  /* 0x00006002000075a7 */ /* 0x0022e400080011ff */
[----:B---3--:R-:W-:Y:S05]  /*9640*/  @!P0 NANOSLEEP.SYNCS 0x989680 ;  /* 0x009896800000895d */ /* 0x008fea0003900000 */
[----:B------:R-:W3:Y:S02]  /*9650*/  @!P0 SYNCS.PHASECHK.TRANS64 P0, [R0+URZ+0x60], R2 ;  /* 0x00006002000085a7 */ /* 0x000ee400080010ff */
[----:B---3--:R-:W-:Y:S05]  /*9660*/  @!P0 BRA `(.L_x_168) ;  /* 0xfffffffc00f08947 */ /* 0x008fea000383ffff */
[----:B------:R-:W-:Y:S05]  /*9670*/  BRA `(.L_x_169) ;  /* 0xffffffb0007c7947 */ /* 0x000fea000383ffff */
.L_x_80:
[----:B-1----:R-:W-:-:S07]  /*9680*/  MOV R0, UR7 ;  /* 0x0000000700007c02 */ /* 0x002fce0008000f00 */
.L_x_170:
[----:B-1----:R1:W3:Y:S02]  /*9690*/  SYNCS.PHASECHK.TRANS64.TRYWAIT P0, [R0+URZ+0x68], R2 ;  /* 0x00006802000075a7 */ /* 0x0022e400080011ff */
[----:B---3--:R-:W-:Y:S05]  /*96a0*/  @!P0 NANOSLEEP.SYNCS 0x989680 ;  /* 0x009896800000895d */ /* 0x008fea0003900000 */
[----:B------:R-:W3:Y:S02]  /*96b0*/  @!P0 SYNCS.PHASECHK.TRANS64 P0, [R0+URZ+0x68], R2 ;  /* 0x00006802000085a7 */ /* 0x000ee400080010ff */
[----:B---3--:R-:W-:Y:S05]  /*96c0*/  @!P0 BRA `(.L_x_170) ;  /* 0xfffffffc00f08947 */ /* 0x008fea000383ffff */
[----:B------:R-:W-:Y:S05]  /*96d0*/  BRA `(.L_x_171) ;  /* 0xffffffb0006c7947 */ /* 0x000fea000383ffff */
.L_x_81:
[----:B-1----:R-:W-:-:S07]  /*96e0*/  MOV R0, UR7 ;  /* 0x0000000700007c02 */ /* 0x002fce0008000f00 */
.L_x_172:
[----:B-1----:R1:W3:Y:S02]  /*96f0*/  SYNCS.PHASECHK.TRANS64.TRYWAIT P0, [R0+URZ+0x70], R2 ;  /* 0x00007002000075a7 */ /* 0x0022e400080011ff */
[----:B---3--:R-:W-:Y:S05]  /*9700*/  @!P0 NANOSLEEP.SYNCS 0x989680 ;  /* 0x009896800000895d */ /* 0x008fea0003900000 */
[----:B------:R-:W3:Y:S02]  /*9710*/  @!P0 SYNCS.PHASECHK.TRANS64 P0, [R0+URZ+0x70], R2 ;  /* 0x00007002000085a7 */ /* 0x000ee400080010ff */
[----:B---3--:R-:W-:Y:S05]  /*9720*/  @!P0 BRA `(.L_x_172) ;  /* 0xfffffffc00f08947 */ /* 0x008fea000383ffff */
[----:B------:R-:W-:Y:S05]  /*9730*/  BRA `(.L_x_173) ;  /* 0xffffffb0005c7947 */ /* 0x000fea000383ffff */
.L_x_83:
[----:B--2---:R2:W4:Y:S02]  /*9740*/  SYNCS.PHASECHK.TRANS64.TRYWAIT P0, [R0+URZ+0x90], R2 ;  /* 0x00009002000075a7 */ /* 0x00452400080011ff */
[----:B----4-:R-:W-:Y:S05]  /*9750*/  @!P0 NANOSLEEP.SYNCS 0x989680 ;  /* 0x009896800000895d */ /* 0x010fea0003900000 */
[----:B------:R-:W4:Y:S02]  /*9760*/  @!P0 SYNCS.PHASECHK.TRANS64 P0, [R0+URZ+0x90], R2 ;  /* 0x00009002000085a7 */ /* 0x000f2400080010ff */
[----:B----4-:R-:W-:Y:S05]  /*9770*/  @!P0 BRA `(.L_x_83) ;  /* 0xfffffffc00f08947 */ /* 0x010fea000383ffff */
[----:B------:R-:W-:Y:S05]  /*9780*/  BRA `(.L_x_174) ;  /* 0xffffffb400307947 */ /* 0x000fea000383ffff */
.L_x_94:
[----:B-1----:R-:W-:Y:S04]  /*9790*/  MOV R0, UR48 ;  /* 0x0000003000007c02 */ /* 0x002fe80008000f00 */
[----:B------:R1:W3:Y:S03]  /*97a0*/  SYNCS.PHASECHK.TRANS64.TRYWAIT P1, [R0+URZ+0x40], R3 ;  /* 0x00004003000075a7 */ /* 0x0002e600080211ff */
[----:B---3--:R-:W-:Y:S05]  /*97b0*/  @!P1 NANOSLEEP.SYNCS 0x989680 ;  /* 0x009896800000995d */ /* 0x008fea0003900000 */
[----:B------:R-:W3:Y:S02]  /*97c0*/  @!P1 SYNCS.PHASECHK.TRANS64 P1, [R0+URZ+0x40], R3 ;  /* 0x00004003000095a7 */ /* 0x000ee400080210ff */
[----:B---3--:R-:W-:Y:S05]  /*97d0*/  @!P1 BRA `(.L_x_94) ;  /* 0xfffffffc00ec9947 */ /* 0x008fea000383ffff */
[----:B------:R-:W-:Y:S05]  /*97e0*/  BRA `(.L_x_93) ;  /* 0xffffffc000687947 */ /* 0x000fea000383ffff */
.L_x_96:
[----:B-1----:R1:W2:Y:S02]  /*97f0*/  SYNCS.PHASECHK.TRANS64.TRYWAIT P0, [R64+URZ+0xb0], R2 ;  /* 0x0000b002400075a7 */ /* 0x0022a400080011ff */
[----:B--2---:R-:W-:Y:S05]  /*9800*/  @!P0 NANOSLEEP.SYNCS 0x989680 ;  /* 0x009896800000895d */ /* 0x004fea0003900000 */
[----:B------:R-:W2:Y:S02]  /*9810*/  @!P0 SYNCS.PHASECHK.TRANS64 P0, [R64+URZ+0xb0], R2 ;  /* 0x0000b002400085a7 */ /* 0x000ea400080010ff */
[----:B--2---:R-:W-:Y:S05]  /*9820*/  @!P0 BRA `(.L_x_96) ;  /* 0xfffffffc00f08947 */ /* 0x004fea000383ffff */
[----:B------:R-:W-:Y:S05]  /*9830*/  BRA `(.L_x_95) ;  /* 0xffffffc000947947 */ /* 0x000fea000383ffff */
.L_x_105:
[----:B--2---:R2:W3:Y:S02]  /*9840*/  SYNCS.PHASECHK.TRANS64.TRYWAIT P0, [R2+URZ+0x40], R0 ;  /* 0x00004000020075a7 */ /* 0x0044e400080011ff */
[----:B---3--:R-:W-:Y:S05]  /*9850*/  @!P0 NANOSLEEP.SYNCS 0x989680 ;  /* 0x009896800000895d */ /* 0x008fea0003900000 */
[----:B------:R-:W3:Y:S02]  /*9860*/  @!P0 SYNCS.PHASECHK.TRANS64 P0, [R2+URZ+0x40], R0 ;  /* 0x00004000020085a7 */ /* 0x000ee400080010ff */
[----:B---3--:R-:W-:Y:S05]  /*9870*/  @!P0 BRA `(.L_x_105) ;  /* 0xfffffffc00f08947 */ /* 0x008fea000383ffff */
[----:B------:R-:W-:Y:S05]  /*9880*/  BRA `(.L_x_104) ;  /* 0xffffffcc00787947 */ /* 0x000fea000383ffff */
.L_x_113:
[----:B--2---:R2:W3:Y:S02]  /*9890*/  SYNCS.PHASECHK.TRANS64.TRYWAIT P0, [R0+URZ+0x40], R5 ;  /* 0x00004005000075a7 */ /* 0x0044e400080011ff */
[----:B---3--:R-:W-:Y:S05]  /*98a0*/  @!P0 NANOSLEEP.SYNCS 0x989680 ;  /* 0x009896800000895d */ /* 0x008fea0003900000 */
[----:B------:R-:W3:Y:S02]  /*98b0*/  @!P0 SYNCS.PHASECHK.TRANS64 P0, [R0+URZ+0x40], R5 ;  /* 0x00004005000085a7 */ /* 0x000ee400080010ff */
[----:B---3--:R-:W-:Y:S05]  /*98c0*/  @!P0 BRA `(.L_x_113) ;  /* 0xfffffffc00f08947 */ /* 0x008fea000383ffff */
[----:B------:R-:W-:Y:S05]  /*98d0*/  BRA `(.L_x_112) ;  /* 0xffffffd8007c7947 */ /* 0x000fea000383ffff */
.L_x_121:
[----:B--2---:R2:W3:Y:S02]  /*98e0*/  SYNCS.PHASECHK.TRANS64.TRYWAIT P0, [R2+URZ+0x40], R0 ;  /* 0x00004000020075a7 */ /* 0x0044e400080011ff */
[----:B---3--:R-:W-:Y:S05]  /*98f0*/  @!P0 NANOSLEEP.SYNCS 0x989680 ;  /* 0x009896800000895d */ /* 0x008fea0003900000 */
[----:B------:R-:W3:Y:S02]  /*9900*/  @!P0 SYNCS.PHASECHK.TRANS64 P0, [R2+URZ+0x40], R0 ;  /* 0x00004000020085a7 */ /* 0x000ee400080010ff */
[----:B---3--:R-:W-:Y:S05]  /*9910*/  @!P0 BRA `(.L_x_121) ;  /* 0xfffffffc00f08947 */ /* 0x008fea000383ffff */
[----:B------:R-:W-:Y:S05]  /*9920*/  BRA `(.L_x_120) ;  /* 0xffffffe400807947 */ /* 0x000fea000383ffff */
        .weak           $__internal_0_$__cuda_sm10x_tcgen05_guardrail_trap_col_being_dealloced_not_returned_by_alloc
        .type           $__internal_0_$__cuda_sm10x_tcgen05_guardrail_trap_col_being_dealloced_not_returned_by_alloc,@function
        .size           $__internal_0_$__cuda_sm10x_tcgen05_guardrail_trap_col_being_dealloced_not_returned_by_alloc,($__internal_1_$__cuda_sm10x_tcgen05_guardrail_trap_phase_invalid_during_alloc - $__internal_0_$__cuda_sm10x_tcgen05_guardrail_trap_col_being_dealloced_not_returned_by_alloc)
$__internal_0_$__cuda_sm10x_tcgen05_guardrail_trap_col_being_dealloced_not_returned_by_alloc:
[----:B------:R-:W-:Y:S05]  /*9930*/  BPT.TRAP 0x1 ;  /* 0x000000040000795c */ /* 0x000fea0000300000 */
[----:B------:R-:W-:-:S04]  /*9940*/  HFMA2 R3, -RZ, RZ, 0, 0 ;  /* 0x00000000ff037431 */ /* 0x000fc800000001ff */
[----:B------:R-:W-:Y:S05]  /*9950*/  RET.REL.NODEC R2 `(_ZN7cutlass13device_kernelINS_4gemm6kernel13GemmUniversalIN4cute5tupleIJiiiiEEENS1_10collective13CollectiveMmaINS1_35MainloopSm100TmaUmmaWarpSpecializedILi4ELi2ELi4ENS5_IJNS4_1CILi1EEESB_SB_EEEEENS5_IJNSA_ILi64EEENSA_ILi256EEENSA_ILi32EEEEEENS_6half_tENS5_IJlSB_lEEESI_SJ_NS4_8TiledMMAINS4_8MMA_AtomIJNS4_20SM100_MMA_F16BF16_SSISI_SI_fLi64ELi256ELNS4_4UMMA5MajorE0ELSO_0ELNSN_7ScaleInE0ELSP_0EEEEEENS4_6LayoutISC_NS5_IJNSA_ILi0EEEST_ST_EEEEENS5_IJNS4_10UnderscoreESW_SW_EEEEENS4_13SM90_TMA_LOADENS4_14ComposedLayoutINS4_7SwizzleILi2ELi4ELi3EEENS4_18smem_ptr_flag_bitsILi16EEENSS_INS5_IJNSA_ILi8EEESG_EEENS5_IJSG_SB_EEEEEEEvNS4_8identityESZ_S19_vS1A_EENS_8epilogue10collective18CollectiveEpilogueINS1C_23Sm100TmaWarpSpecializedILi4ELi2ELi32ELb1ELb0EEEJSH_NS5_IJNSS_ISE_SB_EES1H_EEESI_SJ_SI_SJ_NS1C_6fusion15FusionCallbacksIS1G_NS1J_17LinearCombinationISI_fSI_fLNS_15FloatRoundStyleE2EEESH_S1I_JEEENS4_5SM1004TMEM4LOAD26SM100_TMEM_LOAD_16dp256b8xESZ_NS10_INS11_ILi3ELi4ELi3EEES14_NSS_INS5_IJS15_SE_EEENS5_IJSE_SB_EEEEEEENS4_17SM75_U32x4_LDSM_NENS4_14SM90_TMA_STOREES1X_NS4_17SM90_U32x4_STSM_NENS4_39AutoVectorizingCopyWithAssumedAlignmentILi128EEEEEEvvEEEEvNT_6ParamsE) ;  /* 0xffffff6402a87950 */ /* 0x000fea0003c3ffff */
        .weak           $__internal_1_$__cuda_sm10x_tcgen05_guardrail_trap_phase_invalid_during_alloc
        .type           $__internal_1_$__cuda_sm10x_tcgen05_guardrail_trap_phase_invalid_during_alloc,@function
        .size           $__internal_1_$__cuda_sm10x_tcgen05_guardrail_trap_phase_invalid_during_alloc,($__internal_2_$__cuda_sm10x_tcgen05_guardrail_trap_unallocated_columns_being_dealloced - $__internal_1_$__cuda_sm10x_tcgen05_guardrail_trap_phase_invalid_during_alloc)
$__internal_1_$__cuda_sm10x_tcgen05_guardrail_trap_phase_invalid_during_alloc:
[----:B------:R-:W-:Y:S05]  /*9960*/  BPT.TRAP 0x1 ;  /* 0x000000040000795c */ /* 0x000fea0000300000 */
[----:B------:R-:W-:-:S04]  /*9970*/  MOV R3, 0x0 ;  /* 0x0000000000037802 */ /* 0x000fc80000000f00 */
[----:B------:R-:W-:Y:S05]  /*9980*/  RET.REL.NODEC R2 `(_ZN7cutlass13device_kernelINS_4gemm6kernel13GemmUniversalIN4cute5tupleIJiiiiEEENS1_10collective13CollectiveMmaINS1_35MainloopSm100TmaUmmaWarpSpecializedILi4ELi2ELi4ENS5_IJNS4_1CILi1EEESB_SB_EEEEENS5_IJNSA_ILi64EEENSA_ILi256EEENSA_ILi32EEEEEENS_6half_tENS5_IJlSB_lEEESI_SJ_NS4_8TiledMMAINS4_8MMA_AtomIJNS4_20SM100_MMA_F16BF16_SSISI_SI_fLi64ELi256ELNS4_4UMMA5MajorE0ELSO_0ELNSN_7ScaleInE0ELSP_0EEEEEENS4_6LayoutISC_NS5_IJNSA_ILi0EEEST_ST_EEEEENS5_IJNS4_10UnderscoreESW_SW_EEEEENS4_13SM90_TMA_LOADENS4_14ComposedLayoutINS4_7SwizzleILi2ELi4ELi3EEENS4_18smem_ptr_flag_bitsILi16EEENSS_INS5_IJNSA_ILi8EEESG_EEENS5_IJSG_SB_EEEEEEEvNS4_8identityESZ_S19_vS1A_EENS_8epilogue10collective18CollectiveEpilogueINS1C_23Sm100TmaWarpSpecializedILi4ELi2ELi32ELb1ELb0EEEJSH_NS5_IJNSS_ISE_SB_EES1H_EEESI_SJ_SI_SJ_NS1C_6fusion15FusionCallbacksIS1G_NS1J_17LinearCombinationISI_fSI_fLNS_15FloatRoundStyleE2EEESH_S1I_JEEENS4_5SM1004TMEM4LOAD26SM100_TMEM_LOAD_16dp256b8xESZ_NS10_INS11_ILi3ELi4ELi3EEES14_NSS_INS5_IJS15_SE_EEENS5_IJSE_SB_EEEEEEENS4_17SM75_U32x4_LDSM_NENS4_14SM90_TMA_STOREES1X_NS4_17SM90_U32x4_STSM_NENS4_39AutoVectorizingCopyWithAssumedAlignmentILi128EEEEEEvvEEEEvNT_6ParamsE) ;  /* 0xffffff64029c7950 */ /* 0x000fea0003c3ffff */
        .weak           $__internal_2_$__cuda_sm10x_tcgen05_guardrail_trap_unallocated_columns_being_dealloced
        .type           $__internal_2_$__cuda_sm10x_tcgen05_guardrail_trap_unallocated_columns_being_dealloced,@function
        .size           $__internal_2_$__cuda_sm10x_tcgen05_guardrail_trap_unallocated_columns_being_dealloced,(.L_x_176 - $__internal_2_$__cuda_sm10x_tcgen05_guardrail_trap_unallocated_columns_being_dealloced)
$__internal_2_$__cuda_sm10x_tcgen05_guardrail_trap_unallocated_columns_being_dealloced:
[----:B------:R-:W-:Y:S05]  /*9990*/  BPT.TRAP 0x1 ;  /* 0x000000040000795c */ /* 0x000fea0000300000 */
[----:B------:R-:W-:-:S04]  /*99a0*/  HFMA2 R3, -RZ, RZ, 0, 0 ;  /* 0x00000000ff037431 */ /* 0x000fc800000001ff */
[----:B------:R-:W-:Y:S05]  /*99b0*/  RET.REL.NODEC R2 `(_ZN7cutlass13device_kernelINS_4gemm6kernel13GemmUniversalIN4cute5tupleIJiiiiEEENS1_10collective13CollectiveMmaINS1_35MainloopSm100TmaUmmaWarpSpecializedILi4ELi2ELi4ENS5_IJNS4_1CILi1EEESB_SB_EEEEENS5_IJNSA_ILi64EEENSA_ILi256EEENSA_ILi32EEEEEENS_6half_tENS5_IJlSB_lEEESI_SJ_NS4_8TiledMMAINS4_8MMA_AtomIJNS4_20SM100_MMA_F16BF16_SSISI_SI_fLi64ELi256ELNS4_4UMMA5MajorE0ELSO_0ELNSN_7ScaleInE0ELSP_0EEEEEENS4_6LayoutISC_NS5_IJNSA_ILi0EEEST_ST_EEEEENS5_IJNS4_10UnderscoreESW_SW_EEEEENS4_13SM90_TMA_LOADENS4_14ComposedLayoutINS4_7SwizzleILi2ELi4ELi3EEENS4_18smem_ptr_flag_bitsILi16EEENSS_INS5_IJNSA_ILi8EEESG_EEENS5_IJSG_SB_EEEEEEEvNS4_8identityESZ_S19_vS1A_EENS_8epilogue10collective18CollectiveEpilogueINS1C_23Sm100TmaWarpSpecializedILi4ELi2ELi32ELb1ELb0EEEJSH_NS5_IJNSS_ISE_SB_EES1H_EEESI_SJ_SI_SJ_NS1C_6fusion15FusionCallbacksIS1G_NS1J_17LinearCombinationISI_fSI_fLNS_15FloatRoundStyleE2EEESH_S1I_JEEENS4_5SM1004TMEM4LOAD26SM100_TMEM_LOAD_16dp256b8xESZ_NS10_INS11_ILi3ELi4ELi3EEES14_NSS_INS5_IJS15_SE_EEENS5_IJSE_SB_EEEEEEENS4_17SM75_U32x4_LDSM_NENS4_14SM90_TMA_STOREES1X_NS4_17SM90_U32x4_STSM_NENS4_39AutoVectorizingCopyWithAssumedAlignmentILi128EEEEEEvvEEEEvNT_6ParamsE) ;  /* 0xffffff6402907950 */ /* 0x000fea0003c3ffff */
.L_x_175:
[----:B------:R-:W-:-:S00]  /*99c0*/  BRA `(.L_x_175) ;  /* 0xfffffffc00fc7947 */ /* 0x000fc0000383ffff */
[----:B------:R-:W-:-:S00]  /*99d0*/  NOP ;  /* 0x0000000000007918 */ /* 0x000fc00000000000 */
        /* <DEDUP_REMOVED lines=10> */
.L_x_176:


//--------------------- .nv.global.init           --------------------------
	.section	.nv.global.init,"aw",@progbits
.nv.global.init:
	.type		$str$27,@object
	.size		$str$27,($str$28 - $str$27)
$str$27:
        /*0000*/ 	.byte	0x28, 0x61, 0x64, 0x64, 0x72, 0x65, 0x73, 0x73, 0x20, 0x26, 0x20, 0x6d, 0x61, 0x73, 0x6b, 0x29
        /*0010*/ 	.byte	0x20, 0x3d, 0x3d, 0x20, 0x30, 0x00
	.type		$str$28,@object
	.size		$str$28,($str$26 - $str$28)
$str$28:
        /*0016*/ 	.byte	0x2f, 0x74, 0x6d, 0x70, 0x2f, 0x63, 0x75, 0x74, 0x6c, 0x61, 0x73, 0x73, 0x5f, 0x73, 0x77, 0x65
        /*0026*/ 	.byte	0x65, 0x70, 0x5f, 0x73, 0x72, 0x63, 0x2f, 0x69, 0x6e, 0x63, 0x6c, 0x75, 0x64, 0x65, 0x2f, 0x63
        /*0036*/ 	.byte	0x75, 0x74, 0x65, 0x2f, 0x70, 0x6f, 0x69, 0x6e, 0x74, 0x65, 0x72, 0x5f, 0x66, 0x6c, 0x61, 0x67
        /*0046*/ 	.byte	0x67, 0x65, 0x64, 0x2e, 0x68, 0x70, 0x70, 0x00
	.type		$str$26,@object
	.size		$str$26,($str$25 - $str$26)
$str$26:
        /*004e*/ 	.byte	0x2f, 0x74, 0x6d, 0x70, 0x2f, 0x63, 0x75, 0x74, 0x6c, 0x61, 0x73, 0x73, 0x5f, 0x73, 0x77, 0x65
        /*005e*/ 	.byte	0x65, 0x70, 0x5f, 0x73, 0x72, 0x63, 0x2f, 0x69, 0x6e, 0x63, 0x6c, 0x75, 0x64, 0x65, 0x2f, 0x63
        /*006e*/ 	.byte	0x75, 0x74, 0x65, 0x2f, 0x61, 0x74, 0x6f, 0x6d, 0x2f, 0x63, 0x6f, 0x70, 0x79, 0x5f, 0x74, 0x72
        /*007e*/ 	.byte	0x61, 0x69, 0x74, 0x73, 0x5f, 0x73, 0x6d, 0x31, 0x30, 0x30, 0x2e, 0x68, 0x70, 0x70, 0x00
	.type		$str$25,@object
	.size		$str$25,(__unnamed_1 - $str$25)
$str$25:
        /*008d*/ 	.byte	0x28, 0x28, 0x75, 0x69, 0x6e, 0x74, 0x33, 0x32, 0x5f, 0x74, 0x28, 0x74, 0x68, 0x72, 0x65, 0x61
        /*009d*/ 	.byte	0x64, 0x49, 0x64, 0x78, 0x2e, 0x78, 0x29, 0x20, 0x2f, 0x20, 0x33, 0x32, 0x29, 0x20, 0x25, 0x20
        /*00ad*/ 	.byte	0x34, 0x29, 0x20, 0x3d, 0x3d, 0x20, 0x28, 0x28, 0x28, 0x74, 0x6d, 0x65, 0x6d, 0x5f, 0x61, 0x64
        /*00bd*/ 	.byte	0x64, 0x72, 0x20, 0x3e, 0x3e, 0x20, 0x31, 0x36, 0x29, 0x20, 0x2f, 0x20, 0x33, 0x32, 0x29, 0x20
        /*00cd*/ 	.byte	0x25, 0x20, 0x34, 0x29, 0x00
	.type		__unnamed_1,@object
	.size		__unnamed_1,(__unnamed_2 - __unnamed_1)
__unnamed_1:
        /*00d2*/ 	.byte	0x61, 0x75, 0x74, 0x6f, 0x20, 0x63, 0x75, 0x74, 0x65, 0x3a, 0x3a, 0x61, 0x73, 0x5f, 0x70, 0x6f
        /* <DEDUP_REMOVED lines=24> */
        /*0262*/ 	.byte	0x3e, 0x3e, 0x3e, 0x5d, 0x00
	.type		__unnamed_2,@object
	.size		__unnamed_2,(.L_2 - __unnamed_2)
__unnamed_2:
        /* <DEDUP_REMOVED lines=46> */
        /*0547*/ 	.byte	0x75, 0x74, 0x65, 0x3a, 0x3a, 0x43, 0x3c, 0x30, 0x3e, 0x3e, 0x3e, 0x3e, 0x5d, 0x00
.L_2:


//--------------------- .nv.shared._ZN7cutlass13device_kernelINS_4gemm6kernel13GemmUniversalIN4cute5tupleIJiiiiEEENS1_10collective13CollectiveMmaINS1_35MainloopSm100TmaUmmaWarpSpecializedILi4ELi2ELi4ENS5_IJNS4_1CILi1EEESB_SB_EEEEENS5_IJNSA_ILi64EEENSA_ILi256EEENSA_ILi32EEEEEENS_6half_tENS5_IJlSB_lEEESI_SJ_NS4_8TiledMMAINS4_8MMA_AtomIJNS4_20SM100_MMA_F16BF16_SSISI_SI_fLi64ELi256ELNS4_4UMMA5MajorE0ELSO_0ELNSN_7ScaleInE0ELSP_0EEEEEENS4_6LayoutISC_NS5_IJNSA_ILi0EEEST_ST_EEEEENS5_IJNS4_10UnderscoreESW_SW_EEEEENS4_13SM90_TMA_LOADENS4_14ComposedLayoutINS4_7SwizzleILi2ELi4ELi3EEENS4_18smem_ptr_flag_bitsILi16EEENSS_INS5_IJNSA_ILi8EEESG_EEENS5_IJSG_SB_EEEEEEEvNS4_8identityESZ_S19_vS1A_EENS_8epilogue10collective18CollectiveEpilogueINS1C_23Sm100TmaWarpSpecializedILi4ELi2ELi32ELb1ELb0EEEJSH_NS5_IJNSS_ISE_SB_EES1H_EEESI_SJ_SI_SJ_NS1C_6fusion15FusionCallbacksIS1G_NS1J_17LinearCombinationISI_fSI_fLNS_15FloatRoundStyleE2EEESH_S1I_JEEENS4_5SM1004TMEM4LOAD26SM100_TMEM_LOAD_16dp256b8xESZ_NS10_INS11_ILi3ELi4ELi3EEES14_NSS_INS5_IJS15_SE_EEENS5_IJSE_SB_EEEEEEENS4_17SM75_U32x4_LDSM_NENS4_14SM90_TMA_STOREES1X_NS4_17SM90_U32x4_STSM_NENS4_39AutoVectorizingCopyWithAssumedAlignmentILi128EEEEEEvvEEEEvNT_6ParamsE --------------------------
	.section	.nv.shared._ZN7cutlass13device_kernelINS_4gemm6kernel13GemmUniversalIN4cute5tupleIJiiiiEEENS1_10collective13CollectiveMmaINS1_35MainloopSm100TmaUmmaWarpSpecializedILi4ELi2ELi4ENS5_IJNS4_1CILi1EEESB_SB_EEEEENS5_IJNSA_ILi64EEENSA_ILi256EEENSA_ILi32EEEEEENS_6half_tENS5_IJlSB_lEEESI_SJ_NS4_8TiledMMAINS4_8MMA_AtomIJNS4_20SM100_MMA_F16BF16_SSISI_SI_fLi64ELi256ELNS4_4UMMA5MajorE0ELSO_0ELNSN_7ScaleInE0ELSP_0EEEEEENS4_6LayoutISC_NS5_IJNSA_ILi0EEEST_ST_EEEEENS5_IJNS4_10UnderscoreESW_SW_EEEEENS4_13SM90_TMA_LOADENS4_14ComposedLayoutINS4_7SwizzleILi2ELi4ELi3EEENS4_18smem_ptr_flag_bitsILi16EEENSS_INS5_IJNSA_ILi8EEESG_EEENS5_IJSG_SB_EEEEEEEvNS4_8identityESZ_S19_vS1A_EENS_8epilogue10collective18CollectiveEpilogueINS1C_23Sm100TmaWarpSpecializedILi4ELi2ELi32ELb1ELb0EEEJSH_NS5_IJNSS_ISE_SB_EES1H_EEESI_SJ_SI_SJ_NS1C_6fusion15FusionCallbacksIS1G_NS1J_17LinearCombinationISI_fSI_fLNS_15FloatRoundStyleE2EEESH_S1I_JEEENS4_5SM1004TMEM4LOAD26SM100_TMEM_LOAD_16dp256b8xESZ_NS10_INS11_ILi3ELi4ELi3EEES14_NSS_INS5_IJS15_SE_EEENS5_IJSE_SB_EEEEEEENS4_17SM75_U32x4_LDSM_NENS4_14SM90_TMA_STOREES1X_NS4_17SM90_U32x4_STSM_NENS4_39AutoVectorizingCopyWithAssumedAlignmentILi128EEEEEEvvEEEEvNT_6ParamsE,"aw",@nobits
	.sectionflags	@""
	.align	16
	.zero		1024


//--------------------- .nv.shared.reserved.0     --------------------------
	.section	.nv.shared.reserved.0,"aw",@nobits
	.weak		__nv_reservedSMEM_offset_0_alias
	.size		__nv_reservedSMEM_offset_0_alias, 0, 64
	.other		__nv_reservedSMEM_offset_0_alias,@"STO_CUDA_RESERVED_SHARED STV_DEFAULT"
__nv_reservedSMEM_offset_0_alias:
	.zero		0
.nv.shared.reserved.0:
	.zero		64
	.weak		__nv_reservedSMEM_tcgen05_partition
	.type		__nv_reservedSMEM_tcgen05_partition,@object
	.size		__nv_reservedSMEM_tcgen05_partition,(.L_0 - __nv_reservedSMEM_tcgen05_partition)
__nv_reservedSMEM_tcgen05_partition:
	.zero		32
.L_0:


//--------------------- .nv.global                --------------------------
	.section	.nv.global,"aw",@nobits
.nv.global:
	.type		_ZN39_INTERNAL_6e2ea53b_4_k_cu_a55982cb_65074cute1_E,@object
	.size		_ZN39_INTERNAL_6e2ea53b_4_k_cu_a55982cb_65074cute1_E,(_ZN39_INTERNAL_6e2ea53b_4_k_cu_a55982cb_65074cuda3std3__45__cpo6cbeginE - _ZN39_INTERNAL_6e2ea53b_4_k_cu_a55982cb_65074cute1_E)
_ZN39_INTERNAL_6e2ea53b_4_k_cu_a55982cb_65074cute1_E:
	.zero		1
	.type		_ZN39_INTERNAL_6e2ea53b_4_k_cu_a55982cb_65074cuda3std3__45__cpo6cbeginE,@object
	.size		_ZN39_INTERNAL_6e2ea53b_4_k_cu_a55982cb_65074cuda3std3__45__cpo6cbeginE,(_ZN39_INTERNAL_6e2ea53b_4_k_cu_a55982cb_65074cuda3std3__48in_placeE - _ZN39_INTERNAL_6e2ea53b_4_k_cu_a55982cb_65074cuda3std3__45__cpo6cbeginE)
_ZN39_INTERNAL_6e2ea53b_4_k_cu_a55982cb_65074cuda3std3__45__cpo6cbeginE:
	.zero		1
	.type		_ZN39_INTERNAL_6e2ea53b_4_k_cu_a55982cb_65074cuda3std3__48in_placeE,@object
	.size		_ZN39_INTERNAL_6e2ea53b_4_k_cu_a55982cb_65074cuda3std3__48in_placeE,(_ZN39_INTERNAL_6e2ea53b_4_k_cu_a55982cb_65074cuda3std6ranges3__45__cpo9iter_moveE - _ZN39_INTERNAL_6e2ea53b_4_k_cu_a55982cb_65074cuda3std3__48in_placeE)
_ZN39_INTERNAL_6e2ea53b_4_k_cu_a55982cb_65074cuda3std3__48in_placeE:
	.zero		1
	.type		_ZN39_INTERNAL_6e2ea53b_4_k_cu_a55982cb_65074cuda3std6ranges3__45__cpo9iter_moveE,@object
	.size		_ZN39_INTERNAL_6e2ea53b_4_k_cu_a55982cb_65074cuda3std6ranges3__45__cpo9iter_moveE,(_ZN39_INTERNAL_6e2ea53b_4_k_cu_a55982cb_65074cuda3std3__45__cpo5beginE - _ZN39_INTERNAL_6e2ea53b_4_k_cu_a55982cb_65074cuda3std6ranges3__45__cpo9iter_moveE)
_ZN39_INTERNAL_6e2ea53b_4_k_cu_a55982cb_65074cuda3std6ranges3__45__cpo9iter_moveE:
	.zero		1
	.type		_ZN39_INTERNAL_6e2ea53b_4_k_cu_a55982cb_65074cuda3std3__45__cpo5beginE,@object
	.size		_ZN39_INTERNAL_6e2ea53b_4_k_cu_a55982cb_65074cuda3std3__45__cpo5beginE,(_ZN39_INTERNAL_6e2ea53b_4_k_cu_a55982cb_65074cuda3std3__441_GLOBAL__N__6e2ea53b_4_k_cu_a55982cb_65076ignoreE - _ZN39_INTERNAL_6e2ea53b_4_k_cu_a55982cb_65074cuda3std3__45__cpo5beginE)
_ZN39_INTERNAL_6e2ea53b_4_k_cu_a55982cb_65074cuda3std3__45__cpo5beginE:
	.zero		1
	.type		_ZN39_INTERNAL_6e2ea53b_4_k_cu_a55982cb_65074cuda3std3__441_GLOBAL__N__6e2ea53b_4_k_cu_a55982cb_65076ignoreE,@object
	.size		_ZN39_INTERNAL_6e2ea53b_4_k_cu_a55982cb_65074cuda3std3__441_GLOBAL__N__6e2ea53b_4_k_cu_a55982cb_65076ignoreE,(_ZN39_INTERNAL_6e2ea53b_4_k_cu_a55982cb_65074cute7productE - _ZN39_INTERNAL_6e2ea53b_4_k_cu_a55982cb_65074cuda3std3__441_GLOBAL__N__6e2ea53b_4_k_cu_a55982cb_65076ignoreE)
_ZN39_INTERNAL_6e2ea53b_4_k_cu_a55982cb_65074cuda3std3__441_GLOBAL__N__6e2ea53b_4_k_cu_a55982cb_65076ignoreE:
	.zero		1
	.type		_ZN39_INTERNAL_6e2ea53b_4_k_cu_a55982cb_65074cute7productE,@object
	.size		_ZN39_INTERNAL_6e2ea53b_4_k_cu_a55982cb_65074cute7productE,(_ZN39_INTERNAL_6e2ea53b_4_k_cu_a55982cb_65074cuda3std3__45__cpo3endE - _ZN39_INTERNAL_6e2ea53b_4_k_cu_a55982cb_65074cute7productE)
_ZN39_INTERNAL_6e2ea53b_4_k_cu_a55982cb_65074cute7productE:
	.zero		1
	.type		_ZN39_INTERNAL_6e2ea53b_4_k_cu_a55982cb_65074cuda3std3__45__cpo3endE,@object
	.size		_ZN39_INTERNAL_6e2ea53b_4_k_cu_a55982cb_65074cuda3std3__45__cpo3endE,(_ZN39_INTERNAL_6e2ea53b_4_k_cu_a55982cb_65074cuda3std3__419piecewise_constructE - _ZN39_INTERNAL_6e2ea53b_4_k_cu_a55982cb_65074cuda3std3__45__cpo3endE)
_ZN39_INTERNAL_6e2ea53b_4_k_cu_a55982cb_65074cuda3std3__45__cpo3endE:
	.zero		1
	.type		_ZN39_INTERNAL_6e2ea53b_4_k_cu_a55982cb_65074cuda3std3__419piecewise_constructE,@object
	.size		_ZN39_INTERNAL_6e2ea53b_4_k_cu_a55982cb_65074cuda3std3__419piecewise_constructE,(_ZN39_INTERNAL_6e2ea53b_4_k_cu_a55982cb_65074cuda3std3__45__cpo4cendE - _ZN39_INTERNAL_6e2ea53b_4_k_cu_a55982cb_65074cuda3std3__419piecewise_constructE)
_ZN39_INTERNAL_6e2ea53b_4_k_cu_a55982cb_65074cuda3std3__419piecewise_constructE:
	.zero		1
	.type		_ZN39_INTERNAL_6e2ea53b_4_k_cu_a55982cb_65074cuda3std3__45__cpo4cendE,@object
	.size		_ZN39_INTERNAL_6e2ea53b_4_k_cu_a55982cb_65074cuda3std3__45__cpo4cendE,(_ZN39_INTERNAL_6e2ea53b_4_k_cu_a55982cb_65074cuda3std6ranges3__45__cpo4swapE - _ZN39_INTERNAL_6e2ea53b_4_k_cu_a55982cb_65074cuda3std3__45__cpo4cendE)
_ZN39_INTERNAL_6e2ea53b_4_k_cu_a55982cb_65074cuda3std3__45__cpo4cendE:
	.zero		1
	.type		_ZN39_INTERNAL_6e2ea53b_4_k_cu_a55982cb_65074cuda3std6ranges3__45__cpo4swapE,@object
	.size		_ZN39_INTERNAL_6e2ea53b_4_k_cu_a55982cb_65074cuda3std6ranges3__45__cpo4swapE,(.L_10 - _ZN39_INTERNAL_6e2ea53b_4_k_cu_a55982cb_65074cuda3std6ranges3__45__cpo4swapE)
_ZN39_INTERNAL_6e2ea53b_4_k_cu_a55982cb_65074cuda3std6ranges3__45__cpo4swapE:
	.zero		1
.L_10:


//--------------------- .nv.constant0._ZN7cutlass13device_kernelINS_4gemm6kernel13GemmUniversalIN4cute5tupleIJiiiiEEENS1_10collective13CollectiveMmaINS1_35MainloopSm100TmaUmmaWarpSpecializedILi4ELi2ELi4ENS5_IJNS4_1CILi1EEESB_SB_EEEEENS5_IJNSA_ILi64EEENSA_ILi256EEENSA_ILi32EEEEEENS_6half_tENS5_IJlSB_lEEESI_SJ_NS4_8TiledMMAINS4_8MMA_AtomIJNS4_20SM100_MMA_F16BF16_SSISI_SI_fLi64ELi256ELNS4_4UMMA5MajorE0ELSO_0ELNSN_7ScaleInE0ELSP_0EEEEEENS4_6LayoutISC_NS5_IJNSA_ILi0EEEST_ST_EEEEENS5_IJNS4_10UnderscoreESW_SW_EEEEENS4_13SM90_TMA_LOADENS4_14ComposedLayoutINS4_7SwizzleILi2ELi4ELi3EEENS4_18smem_ptr_flag_bitsILi16EEENSS_INS5_IJNSA_ILi8EEESG_EEENS5_IJSG_SB_EEEEEEEvNS4_8identityESZ_S19_vS1A_EENS_8epilogue10collective18CollectiveEpilogueINS1C_23Sm100TmaWarpSpecializedILi4ELi2ELi32ELb1ELb0EEEJSH_NS5_IJNSS_ISE_SB_EES1H_EEESI_SJ_SI_SJ_NS1C_6fusion15FusionCallbacksIS1G_NS1J_17LinearCombinationISI_fSI_fLNS_15FloatRoundStyleE2EEESH_S1I_JEEENS4_5SM1004TMEM4LOAD26SM100_TMEM_LOAD_16dp256b8xESZ_NS10_INS11_ILi3ELi4ELi3EEES14_NSS_INS5_IJS15_SE_EEENS5_IJSE_SB_EEEEEEENS4_17SM75_U32x4_LDSM_NENS4_14SM90_TMA_STOREES1X_NS4_17SM90_U32x4_STSM_NENS4_39AutoVectorizingCopyWithAssumedAlignmentILi128EEEEEEvvEEEEvNT_6ParamsE --------------------------
	.section	.nv.constant0._ZN7cutlass13device_kernelINS_4gemm6kernel13GemmUniversalIN4cute5tupleIJiiiiEEENS1_10collective13CollectiveMmaINS1_35MainloopSm100TmaUmmaWarpSpecializedILi4ELi2ELi4ENS5_IJNS4_1CILi1EEESB_SB_EEEEENS5_IJNSA_ILi64EEENSA_ILi256EEENSA_ILi32EEEEEENS_6half_tENS5_IJlSB_lEEESI_SJ_NS4_8TiledMMAINS4_8MMA_AtomIJNS4_20SM100_MMA_F16BF16_SSISI_SI_fLi64ELi256ELNS4_4UMMA5MajorE0ELSO_0ELNSN_7ScaleInE0ELSP_0EEEEEENS4_6LayoutISC_NS5_IJNSA_ILi0EEEST_ST_EEEEENS5_IJNS4_10UnderscoreESW_SW_EEEEENS4_13SM90_TMA_LOADENS4_14ComposedLayoutINS4_7SwizzleILi2ELi4ELi3EEENS4_18smem_ptr_flag_bitsILi16EEENSS_INS5_IJNSA_ILi8EEESG_EEENS5_IJSG_SB_EEEEEEEvNS4_8identityESZ_S19_vS1A_EENS_8epilogue10collective18CollectiveEpilogueINS1C_23Sm100TmaWarpSpecializedILi4ELi2ELi32ELb1ELb0EEEJSH_NS5_IJNSS_ISE_SB_EES1H_EEESI_SJ_SI_SJ_NS1C_6fusion15FusionCallbacksIS1G_NS1J_17LinearCombinationISI_fSI_fLNS_15FloatRoundStyleE2EEESH_S1I_JEEENS4_5SM1004TMEM4LOAD26SM100_TMEM_LOAD_16dp256b8xESZ_NS10_INS11_ILi3ELi4ELi3EEES14_NSS_INS5_IJS15_SE_EEENS5_IJSE_SB_EEEEEEENS4_17SM75_U32x4_LDSM_NENS4_14SM90_TMA_STOREES1X_NS4_17SM90_U32x4_STSM_NENS4_39AutoVectorizingCopyWithAssumedAlignmentILi128EEEEEEvvEEEEvNT_6ParamsE,"a",@progbits
	.sectionflags	@""
	.align	4
.nv.constant0._ZN7cutlass13device_kernelINS_4gemm6kernel13GemmUniversalIN4cute5tupleIJiiiiEEENS1_10collective13CollectiveMmaINS1_35MainloopSm100TmaUmmaWarpSpecializedILi4ELi2ELi4ENS5_IJNS4_1CILi1EEESB_SB_EEEEENS5_IJNSA_ILi64EEENSA_ILi256EEENSA_ILi32EEEEEENS_6half_tENS5_IJlSB_lEEESI_SJ_NS4_8TiledMMAINS4_8MMA_AtomIJNS4_20SM100_MMA_F16BF16_SSISI_SI_fLi64ELi256ELNS4_4UMMA5MajorE0ELSO_0ELNSN_7ScaleInE0ELSP_0EEEEEENS4_6LayoutISC_NS5_IJNSA_ILi0EEEST_ST_EEEEENS5_IJNS4_10UnderscoreESW_SW_EEEEENS4_13SM90_TMA_LOADENS4_14ComposedLayoutINS4_7SwizzleILi2ELi4ELi3EEENS4_18smem_ptr_flag_bitsILi16EEENSS_INS5_IJNSA_ILi8EEESG_EEENS5_IJSG_SB_EEEEEEEvNS4_8identityESZ_S19_vS1A_EENS_8epilogue10collective18CollectiveEpilogueINS1C_23Sm100TmaWarpSpecializedILi4ELi2ELi32ELb1ELb0EEEJSH_NS5_IJNSS_ISE_SB_EES1H_EEESI_SJ_SI_SJ_NS1C_6fusion15FusionCallbacksIS1G_NS1J_17LinearCombinationISI_fSI_fLNS_15FloatRoundStyleE2EEESH_S1I_JEEENS4_5SM1004TMEM4LOAD26SM100_TMEM_LOAD_16dp256b8xESZ_NS10_INS11_ILi3ELi4ELi3EEES14_NSS_INS5_IJS15_SE_EEENS5_IJSE_SB_EEEEEEENS4_17SM75_U32x4_LDSM_NENS4_14SM90_TMA_STOREES1X_NS4_17SM90_U32x4_STSM_NENS4_39AutoVectorizingCopyWithAssumedAlignmentILi128EEEEEEvvEEEEvNT_6ParamsE:
	.zero		2944


//--------------------- SYMBOLS --------------------------

	.type		.nv.reservedSmem.offset0,@object
	.size		.nv.reservedSmem.offset0,0x4
	.type		.nv.reservedSmem.cap,@object
	.size		.nv.reservedSmem.cap,0x4
	.type		__assertfail,@function
